//
// Generated by NVIDIA NVVM Compiler
//
// Compiler Build ID: CL-36424714
// Cuda compilation tools, release 13.0, V13.0.88
// Based on NVVM 20.0.0
//

.version 9.0
.target sm_100
.address_size 64

	// .globl	_Z13student_bcastiPfS_
.extern .shared .align 16 .b8 shared_memory[];

.visible .entry _Z13student_bcastiPfS_(
	.param .u32 _Z13student_bcastiPfS__param_0,
	.param .u64 .ptr .align 1 _Z13student_bcastiPfS__param_1,
	.param .u64 .ptr .align 1 _Z13student_bcastiPfS__param_2
)
{
	.reg .pred 	%p<10>;
	.reg .b32 	%r<44>;
	.reg .b32 	%f<2>;
	.reg .b64 	%rd<9>;

	ld.param.u32 	%r23, [_Z13student_bcastiPfS__param_0];
	ld.param.u64 	%rd1, [_Z13student_bcastiPfS__param_1];
	ld.param.u64 	%rd2, [_Z13student_bcastiPfS__param_2];
	mov.u32 	%r1, %ntid.x;
	mov.u32 	%r2, %tid.x;
	setp.ne.s32 	%p1, %r2, %r23;
	@%p1 bra 	$L__BB0_13;
	cvta.to.global.u64 	%rd3, %rd1;
	mul.wide.u32 	%rd4, %r23, 4;
	add.s64 	%rd5, %rd3, %rd4;
	ld.global.f32 	%f1, [%rd5];
	and.b32  	%r3, %r1, 15;
	setp.lt.u32 	%p2, %r1, 16;
	mov.b32 	%r40, 0;
	@%p2 bra 	$L__BB0_4;
	and.b32  	%r40, %r1, 2032;
	mov.u32 	%r26, shared_memory;
	add.s32 	%r37, %r26, 32;
	and.b32  	%r27, %r1, -16;
	neg.s32 	%r38, %r27;
$L__BB0_3:
	.pragma "nounroll";
	st.shared.v4.f32 	[%r37+-32], {%f1, %f1, %f1, %f1};
	st.shared.v4.f32 	[%r37+-16], {%f1, %f1, %f1, %f1};
	st.shared.v4.f32 	[%r37], {%f1, %f1, %f1, %f1};
	st.shared.v4.f32 	[%r37+16], {%f1, %f1, %f1, %f1};
	add.s32 	%r38, %r38, 16;
	add.s32 	%r37, %r37, 64;
	setp.ne.s32 	%p3, %r38, 0;
	@%p3 bra 	$L__BB0_3;
$L__BB0_4:
	setp.eq.s32 	%p4, %r3, 0;
	@%p4 bra 	$L__BB0_13;
	and.b32  	%r11, %r1, 7;
	setp.lt.u32 	%p5, %r3, 8;
	@%p5 bra 	$L__BB0_7;
	shl.b32 	%r28, %r40, 2;
	mov.u32 	%r29, shared_memory;
	add.s32 	%r30, %r29, %r28;
	st.shared.f32 	[%r30], %f1;
	st.shared.f32 	[%r30+4], %f1;
	st.shared.f32 	[%r30+8], %f1;
	st.shared.f32 	[%r30+12], %f1;
	st.shared.f32 	[%r30+16], %f1;
	st.shared.f32 	[%r30+20], %f1;
	st.shared.f32 	[%r30+24], %f1;
	st.shared.f32 	[%r30+28], %f1;
	add.s32 	%r40, %r40, 8;
$L__BB0_7:
	setp.eq.s32 	%p6, %r11, 0;
	@%p6 bra 	$L__BB0_13;
	and.b32  	%r14, %r1, 3;
	setp.lt.u32 	%p7, %r11, 4;
	@%p7 bra 	$L__BB0_10;
	shl.b32 	%r31, %r40, 2;
	mov.u32 	%r32, shared_memory;
	add.s32 	%r33, %r32, %r31;
	st.shared.f32 	[%r33], %f1;
	st.shared.f32 	[%r33+4], %f1;
	st.shared.f32 	[%r33+8], %f1;
	st.shared.f32 	[%r33+12], %f1;
	add.s32 	%r40, %r40, 4;
$L__BB0_10:
	setp.eq.s32 	%p8, %r14, 0;
	@%p8 bra 	$L__BB0_13;
	shl.b32 	%r34, %r40, 2;
	mov.u32 	%r35, shared_memory;
	add.s32 	%r43, %r35, %r34;
	neg.s32 	%r42, %r14;
$L__BB0_12:
	.pragma "nounroll";
	st.shared.f32 	[%r43], %f1;
	add.s32 	%r43, %r43, 4;
	add.s32 	%r42, %r42, 1;
	setp.ne.s32 	%p9, %r42, 0;
	@%p9 bra 	$L__BB0_12;
$L__BB0_13:
	cvta.to.global.u64 	%rd6, %rd2;
	bar.sync 	0;
	mul.wide.u32 	%rd7, %r2, 4;
	add.s64 	%rd8, %rd6, %rd7;
	mov.b32 	%r36, 0;
	st.global.u32 	[%rd8], %r36;
	ret;

}
	// .globl	_Z17student_reductioniPfS_
.visible .entry _Z17student_reductioniPfS_(
	.param .u32 _Z17student_reductioniPfS__param_0,
	.param .u64 .ptr .align 1 _Z17student_reductioniPfS__param_1,
	.param .u64 .ptr .align 1 _Z17student_reductioniPfS__param_2
)
{
	.reg .pred 	%p<2>;
	.reg .b32 	%r<7>;
	.reg .b32 	%f<2>;
	.reg .b64 	%rd<9>;

	ld.param.u32 	%r1, [_Z17student_reductioniPfS__param_0];
	ld.param.u64 	%rd2, [_Z17student_reductioniPfS__param_1];
	ld.param.u64 	%rd1, [_Z17student_reductioniPfS__param_2];
	cvta.to.global.u64 	%rd3, %rd2;
	mov.u32 	%r2, %tid.x;
	mul.wide.u32 	%rd4, %r2, 4;
	add.s64 	%rd5, %rd3, %rd4;
	ld.global.f32 	%f1, [%rd5];
	shl.b32 	%r3, %r2, 2;
	mov.u32 	%r4, shared_memory;
	add.s32 	%r5, %r4, %r3;
	st.shared.f32 	[%r5], %f1;
	bar.sync 	0;
	setp.ne.s32 	%p1, %r2, %r1;
	@%p1 bra 	$L__BB1_2;
	cvta.to.global.u64 	%rd6, %rd1;
	mul.wide.u32 	%rd7, %r1, 4;
	add.s64 	%rd8, %rd6, %rd7;
	mov.b32 	%r6, 0;
	st.global.u32 	[%rd8], %r6;
$L__BB1_2:
	ret;

}
	// .globl	_Z15student_scatteriPfS_
.visible .entry _Z15student_scatteriPfS_(
	.param .u32 _Z15student_scatteriPfS__param_0,
	.param .u64 .ptr .align 1 _Z15student_scatteriPfS__param_1,
	.param .u64 .ptr .align 1 _Z15student_scatteriPfS__param_2
)
{
	.reg .pred 	%p<6>;
	.reg .b32 	%r<37>;
	.reg .b32 	%f<6>;
	.reg .b64 	%rd<12>;

	ld.param.u32 	%r23, [_Z15student_scatteriPfS__param_0];
	ld.param.u64 	%rd4, [_Z15student_scatteriPfS__param_1];
	ld.param.u64 	%rd3, [_Z15student_scatteriPfS__param_2];
	cvta.to.global.u64 	%rd1, %rd4;
	mov.u32 	%r1, %ntid.x;
	mov.u32 	%r2, %tid.x;
	setp.ne.s32 	%p1, %r2, %r23;
	@%p1 bra 	$L__BB2_7;
	mul.lo.s32 	%r3, %r23, %r1;
	and.b32  	%r4, %r1, 3;
	setp.lt.u32 	%p2, %r1, 4;
	mov.b32 	%r33, 0;
	@%p2 bra 	$L__BB2_4;
	and.b32  	%r33, %r1, 2044;
	and.b32  	%r26, %r1, -4;
	neg.s32 	%r32, %r26;
	add.s64 	%rd2, %rd1, 8;
	mov.u32 	%r31, shared_memory;
	mov.u32 	%r30, %r3;
$L__BB2_3:
	mul.wide.s32 	%rd5, %r30, 4;
	add.s64 	%rd6, %rd2, %rd5;
	ld.global.f32 	%f1, [%rd6+-8];
	ld.global.f32 	%f2, [%rd6+-4];
	ld.global.f32 	%f3, [%rd6];
	ld.global.f32 	%f4, [%rd6+4];
	st.shared.v4.f32 	[%r31], {%f1, %f2, %f3, %f4};
	add.s32 	%r32, %r32, 4;
	add.s32 	%r31, %r31, 16;
	add.s32 	%r30, %r30, 4;
	setp.ne.s32 	%p3, %r32, 0;
	@%p3 bra 	$L__BB2_3;
$L__BB2_4:
	setp.eq.s32 	%p4, %r4, 0;
	@%p4 bra 	$L__BB2_7;
	shl.b32 	%r27, %r33, 2;
	mov.u32 	%r28, shared_memory;
	add.s32 	%r36, %r28, %r27;
	add.s32 	%r35, %r33, %r3;
	neg.s32 	%r34, %r4;
$L__BB2_6:
	.pragma "nounroll";
	mul.wide.s32 	%rd7, %r35, 4;
	add.s64 	%rd8, %rd1, %rd7;
	ld.global.f32 	%f5, [%rd8];
	st.shared.f32 	[%r36], %f5;
	add.s32 	%r36, %r36, 4;
	add.s32 	%r35, %r35, 1;
	add.s32 	%r34, %r34, 1;
	setp.ne.s32 	%p5, %r34, 0;
	@%p5 bra 	$L__BB2_6;
$L__BB2_7:
	cvta.to.global.u64 	%rd9, %rd3;
	bar.sync 	0;
	mul.wide.u32 	%rd10, %r2, 4;
	add.s64 	%rd11, %rd9, %rd10;
	mov.b32 	%r29, 0;
	st.global.u32 	[%rd11], %r29;
	ret;

}
	// .globl	_Z14student_gatheriPfS_
.visible .entry _Z14student_gatheriPfS_(
	.param .u32 _Z14student_gatheriPfS__param_0,
	.param .u64 .ptr .align 1 _Z14student_gatheriPfS__param_1,
	.param .u64 .ptr .align 1 _Z14student_gatheriPfS__param_2
)
{
	.reg .pred 	%p<10>;
	.reg .b32 	%r<36>;
	.reg .b32 	%f<2>;
	.reg .b64 	%rd<16>;

	ld.param.u32 	%r16, [_Z14student_gatheriPfS__param_0];
	ld.param.u64 	%rd3, [_Z14student_gatheriPfS__param_1];
	ld.param.u64 	%rd4, [_Z14student_gatheriPfS__param_2];
	cvta.to.global.u64 	%rd1, %rd4;
	cvta.to.global.u64 	%rd5, %rd3;
	mov.u32 	%r1, %ntid.x;
	mov.u32 	%r17, %tid.x;
	mul.wide.u32 	%rd6, %r17, 4;
	add.s64 	%rd7, %rd5, %rd6;
	ld.global.f32 	%f1, [%rd7];
	shl.b32 	%r18, %r17, 2;
	mov.u32 	%r19, shared_memory;
	add.s32 	%r20, %r19, %r18;
	st.shared.f32 	[%r20], %f1;
	bar.sync 	0;
	setp.ne.s32 	%p1, %r17, %r16;
	@%p1 bra 	$L__BB3_12;
	mul.lo.s32 	%r2, %r16, %r1;
	and.b32  	%r3, %r1, 7;
	setp.lt.u32 	%p2, %r1, 8;
	mov.b32 	%r34, 0;
	@%p2 bra 	$L__BB3_4;
	and.b32  	%r34, %r1, 2040;
	and.b32  	%r22, %r1, -8;
	neg.s32 	%r32, %r22;
	add.s64 	%rd2, %rd1, 16;
	mov.u32 	%r31, %r2;
$L__BB3_3:
	.pragma "nounroll";
	mul.wide.s32 	%rd8, %r31, 4;
	add.s64 	%rd9, %rd2, %rd8;
	mov.b32 	%r23, 0;
	st.global.u32 	[%rd9+-16], %r23;
	st.global.u32 	[%rd9+-12], %r23;
	st.global.u32 	[%rd9+-8], %r23;
	st.global.u32 	[%rd9+-4], %r23;
	st.global.u32 	[%rd9], %r23;
	st.global.u32 	[%rd9+4], %r23;
	st.global.u32 	[%rd9+8], %r23;
	st.global.u32 	[%rd9+12], %r23;
	add.s32 	%r32, %r32, 8;
	add.s32 	%r31, %r31, 8;
	setp.ne.s32 	%p3, %r32, 0;
	@%p3 bra 	$L__BB3_3;
$L__BB3_4:
	setp.eq.s32 	%p4, %r3, 0;
	@%p4 bra 	$L__BB3_12;
	and.b32  	%r11, %r1, 3;
	setp.lt.u32 	%p5, %r3, 4;
	@%p5 bra 	$L__BB3_7;
	add.s32 	%r24, %r34, %r2;
	mul.wide.s32 	%rd10, %r24, 4;
	add.s64 	%rd11, %rd1, %rd10;
	mov.b32 	%r25, 0;
	st.global.u32 	[%rd11], %r25;
	st.global.u32 	[%rd11+4], %r25;
	st.global.u32 	[%rd11+8], %r25;
	st.global.u32 	[%rd11+12], %r25;
	add.s32 	%r34, %r34, 4;
$L__BB3_7:
	setp.eq.s32 	%p6, %r11, 0;
	@%p6 bra 	$L__BB3_12;
	setp.eq.s32 	%p7, %r11, 1;
	@%p7 bra 	$L__BB3_10;
	add.s32 	%r26, %r34, %r2;
	mul.wide.s32 	%rd12, %r26, 4;
	add.s64 	%rd13, %rd1, %rd12;
	mov.b32 	%r27, 0;
	st.global.u32 	[%rd13], %r27;
	st.global.u32 	[%rd13+4], %r27;
	add.s32 	%r34, %r34, 2;
$L__BB3_10:
	and.b32  	%r28, %r1, 1;
	setp.eq.b32 	%p8, %r28, 1;
	not.pred 	%p9, %p8;
	@%p9 bra 	$L__BB3_12;
	add.s32 	%r29, %r34, %r2;
	mul.wide.s32 	%rd14, %r29, 4;
	add.s64 	%rd15, %rd1, %rd14;
	mov.b32 	%r30, 0;
	st.global.u32 	[%rd15], %r30;
$L__BB3_12:
	ret;

}
	// .globl	_Z18student_all_reducePfS_
.visible .entry _Z18student_all_reducePfS_(
	.param .u64 .ptr .align 1 _Z18student_all_reducePfS__param_0,
	.param .u64 .ptr .align 1 _Z18student_all_reducePfS__param_1
)
{
	.reg .b32 	%r<6>;
	.reg .b32 	%f<2>;
	.reg .b64 	%rd<8>;

	ld.param.u64 	%rd1, [_Z18student_all_reducePfS__param_0];
	ld.param.u64 	%rd2, [_Z18student_all_reducePfS__param_1];
	cvta.to.global.u64 	%rd3, %rd2;
	cvta.to.global.u64 	%rd4, %rd1;
	mov.u32 	%r1, %tid.x;
	mul.wide.u32 	%rd5, %r1, 4;
	add.s64 	%rd6, %rd4, %rd5;
	ld.global.f32 	%f1, [%rd6];
	shl.b32 	%r2, %r1, 2;
	mov.u32 	%r3, shared_memory;
	add.s32 	%r4, %r3, %r2;
	st.shared.f32 	[%r4], %f1;
	bar.sync 	0;
	add.s64 	%rd7, %rd3, %rd5;
	mov.b32 	%r5, 0;
	st.global.u32 	[%rd7], %r5;
	ret;

}
	// .globl	_Z18student_all_gatherPfS_
.visible .entry _Z18student_all_gatherPfS_(
	.param .u64 .ptr .align 1 _Z18student_all_gatherPfS__param_0,
	.param .u64 .ptr .align 1 _Z18student_all_gatherPfS__param_1
)
{
	.reg .pred 	%p<9>;
	.reg .b32 	%r<32>;
	.reg .b32 	%f<2>;
	.reg .b64 	%rd<29>;

	ld.param.u64 	%rd5, [_Z18student_all_gatherPfS__param_0];
	ld.param.u64 	%rd6, [_Z18student_all_gatherPfS__param_1];
	cvta.to.global.u64 	%rd1, %rd6;
	cvta.to.global.u64 	%rd7, %rd5;
	mov.u32 	%r1, %ntid.x;
	mov.u32 	%r15, %tid.x;
	mul.wide.u32 	%rd8, %r15, 4;
	add.s64 	%rd9, %rd7, %rd8;
	ld.global.f32 	%f1, [%rd9];
	shl.b32 	%r16, %r15, 2;
	mov.u32 	%r17, shared_memory;
	add.s32 	%r18, %r17, %r16;
	st.shared.f32 	[%r18], %f1;
	bar.sync 	0;
	mul.lo.s32 	%r2, %r15, %r1;
	and.b32  	%r3, %r1, 7;
	setp.lt.u32 	%p1, %r1, 8;
	mov.b32 	%r30, 0;
	@%p1 bra 	$L__BB5_3;
	and.b32  	%r30, %r1, 2040;
	and.b32  	%r19, %r1, -8;
	neg.s32 	%r28, %r19;
	mul.wide.u32 	%rd10, %r2, 4;
	add.s64 	%rd11, %rd10, %rd1;
	add.s64 	%rd28, %rd11, 16;
$L__BB5_2:
	.pragma "nounroll";
	mov.b32 	%r20, 0;
	st.global.u32 	[%rd28+-16], %r20;
	st.global.u32 	[%rd28+-12], %r20;
	st.global.u32 	[%rd28+-8], %r20;
	st.global.u32 	[%rd28+-4], %r20;
	st.global.u32 	[%rd28], %r20;
	st.global.u32 	[%rd28+4], %r20;
	st.global.u32 	[%rd28+8], %r20;
	st.global.u32 	[%rd28+12], %r20;
	add.s32 	%r28, %r28, 8;
	add.s64 	%rd28, %rd28, 32;
	setp.ne.s32 	%p2, %r28, 0;
	@%p2 bra 	$L__BB5_2;
$L__BB5_3:
	setp.eq.s32 	%p3, %r3, 0;
	@%p3 bra 	$L__BB5_11;
	and.b32  	%r9, %r1, 3;
	setp.lt.u32 	%p4, %r3, 4;
	@%p4 bra 	$L__BB5_6;
	add.s32 	%r21, %r30, %r2;
	mul.wide.u32 	%rd12, %r21, 4;
	add.s64 	%rd13, %rd1, %rd12;
	mov.b32 	%r22, 0;
	st.global.u32 	[%rd13], %r22;
	cvt.u64.u32 	%rd14, %r2;
	cvt.u64.u32 	%rd15, %r30;
	add.s64 	%rd16, %rd15, %rd14;
	shl.b64 	%rd17, %rd16, 2;
	add.s64 	%rd18, %rd1, %rd17;
	st.global.u32 	[%rd18+4], %r22;
	st.global.u32 	[%rd18+8], %r22;
	st.global.u32 	[%rd18+12], %r22;
	add.s32 	%r30, %r30, 4;
$L__BB5_6:
	setp.eq.s32 	%p5, %r9, 0;
	@%p5 bra 	$L__BB5_11;
	setp.eq.s32 	%p6, %r9, 1;
	@%p6 bra 	$L__BB5_9;
	add.s32 	%r23, %r30, %r2;
	mul.wide.u32 	%rd19, %r23, 4;
	add.s64 	%rd20, %rd1, %rd19;
	mov.b32 	%r24, 0;
	st.global.u32 	[%rd20], %r24;
	cvt.u64.u32 	%rd21, %r2;
	cvt.u64.u32 	%rd22, %r30;
	add.s64 	%rd23, %rd22, %rd21;
	shl.b64 	%rd24, %rd23, 2;
	add.s64 	%rd25, %rd1, %rd24;
	st.global.u32 	[%rd25+4], %r24;
	add.s32 	%r30, %r30, 2;
$L__BB5_9:
	and.b32  	%r25, %r1, 1;
	setp.eq.b32 	%p7, %r25, 1;
	not.pred 	%p8, %p7;
	@%p8 bra 	$L__BB5_11;
	add.s32 	%r26, %r30, %r2;
	mul.wide.u32 	%rd26, %r26, 4;
	add.s64 	%rd27, %rd1, %rd26;
	mov.b32 	%r27, 0;
	st.global.u32 	[%rd27], %r27;
$L__BB5_11:
	ret;

}
	// .globl	_Z18student_all_to_allPfS_
.visible .entry _Z18student_all_to_allPfS_(
	.param .u64 .ptr .align 1 _Z18student_all_to_allPfS__param_0,
	.param .u64 .ptr .align 1 _Z18student_all_to_allPfS__param_1
)
{
	.reg .pred 	%p<13>;
	.reg .b32 	%r<56>;
	.reg .b32 	%f<6>;
	.reg .b64 	%rd<38>;

	ld.param.u64 	%rd12, [_Z18student_all_to_allPfS__param_0];
	ld.param.u64 	%rd13, [_Z18student_all_to_allPfS__param_1];
	cvta.to.global.u64 	%rd1, %rd12;
	cvta.to.global.u64 	%rd2, %rd13;
	mov.u32 	%r1, %ntid.x;
	mov.u32 	%r29, %tid.x;
	mul.lo.s32 	%r2, %r29, %r1;
	and.b32  	%r3, %r1, 3;
	setp.lt.u32 	%p1, %r1, 4;
	mov.b32 	%r49, 0;
	@%p1 bra 	$L__BB6_3;
	and.b32  	%r49, %r1, 2044;
	and.b32  	%r30, %r1, -4;
	neg.s32 	%r48, %r30;
	mul.wide.u32 	%rd14, %r2, 4;
	add.s64 	%rd15, %rd14, %rd1;
	add.s64 	%rd35, %rd15, 8;
	shl.b32 	%r31, %r2, 2;
	mov.u32 	%r32, shared_memory;
	add.s32 	%r33, %r31, %r32;
	add.s32 	%r47, %r33, 8;
$L__BB6_2:
	ld.global.f32 	%f1, [%rd35+-8];
	st.shared.f32 	[%r47+-8], %f1;
	ld.global.f32 	%f2, [%rd35+-4];
	st.shared.f32 	[%r47+-4], %f2;
	ld.global.f32 	%f3, [%rd35];
	st.shared.f32 	[%r47], %f3;
	ld.global.f32 	%f4, [%rd35+4];
	st.shared.f32 	[%r47+4], %f4;
	add.s32 	%r48, %r48, 4;
	add.s64 	%rd35, %rd35, 16;
	add.s32 	%r47, %r47, 16;
	setp.ne.s32 	%p2, %r48, 0;
	@%p2 bra 	$L__BB6_2;
$L__BB6_3:
	setp.eq.s32 	%p3, %r3, 0;
	@%p3 bra 	$L__BB6_6;
	add.s32 	%r34, %r49, %r2;
	shl.b32 	%r35, %r34, 2;
	mov.u32 	%r36, shared_memory;
	add.s32 	%r51, %r36, %r35;
	mul.wide.u32 	%rd16, %r34, 4;
	add.s64 	%rd36, %rd1, %rd16;
	neg.s32 	%r50, %r3;
$L__BB6_5:
	.pragma "nounroll";
	ld.global.f32 	%f5, [%rd36];
	st.shared.f32 	[%r51], %f5;
	add.s32 	%r51, %r51, 4;
	add.s64 	%rd36, %rd36, 4;
	add.s32 	%r50, %r50, 1;
	setp.ne.s32 	%p4, %r50, 0;
	@%p4 bra 	$L__BB6_5;
$L__BB6_6:
	bar.sync 	0;
	and.b32  	%r18, %r1, 7;
	setp.lt.u32 	%p5, %r1, 8;
	mov.b32 	%r54, 0;
	@%p5 bra 	$L__BB6_9;
	and.b32  	%r54, %r1, 2040;
	and.b32  	%r38, %r1, -8;
	neg.s32 	%r52, %r38;
	mul.wide.u32 	%rd17, %r2, 4;
	add.s64 	%rd18, %rd17, %rd2;
	add.s64 	%rd37, %rd18, 16;
$L__BB6_8:
	.pragma "nounroll";
	mov.b32 	%r39, 0;
	st.global.u32 	[%rd37+-16], %r39;
	st.global.u32 	[%rd37+-12], %r39;
	st.global.u32 	[%rd37+-8], %r39;
	st.global.u32 	[%rd37+-4], %r39;
	st.global.u32 	[%rd37], %r39;
	st.global.u32 	[%rd37+4], %r39;
	st.global.u32 	[%rd37+8], %r39;
	st.global.u32 	[%rd37+12], %r39;
	add.s32 	%r52, %r52, 8;
	add.s64 	%rd37, %rd37, 32;
	setp.ne.s32 	%p6, %r52, 0;
	@%p6 bra 	$L__BB6_8;
$L__BB6_9:
	setp.eq.s32 	%p7, %r18, 0;
	@%p7 bra 	$L__BB6_17;
	setp.lt.u32 	%p8, %r18, 4;
	@%p8 bra 	$L__BB6_12;
	add.s32 	%r40, %r54, %r2;
	mul.wide.u32 	%rd19, %r40, 4;
	add.s64 	%rd20, %rd2, %rd19;
	mov.b32 	%r41, 0;
	st.global.u32 	[%rd20], %r41;
	cvt.u64.u32 	%rd21, %r2;
	cvt.u64.u32 	%rd22, %r54;
	add.s64 	%rd23, %rd22, %rd21;
	shl.b64 	%rd24, %rd23, 2;
	add.s64 	%rd25, %rd2, %rd24;
	st.global.u32 	[%rd25+4], %r41;
	st.global.u32 	[%rd25+8], %r41;
	st.global.u32 	[%rd25+12], %r41;
	add.s32 	%r54, %r54, 4;
$L__BB6_12:
	setp.eq.s32 	%p9, %r3, 0;
	@%p9 bra 	$L__BB6_17;
	setp.eq.s32 	%p10, %r3, 1;
	@%p10 bra 	$L__BB6_15;
	add.s32 	%r42, %r54, %r2;
	mul.wide.u32 	%rd26, %r42, 4;
	add.s64 	%rd27, %rd2, %rd26;
	mov.b32 	%r43, 0;
	st.global.u32 	[%rd27], %r43;
	cvt.u64.u32 	%rd28, %r2;
	cvt.u64.u32 	%rd29, %r54;
	add.s64 	%rd30, %rd29, %rd28;
	shl.b64 	%rd31, %rd30, 2;
	add.s64 	%rd32, %rd2, %rd31;
	st.global.u32 	[%rd32+4], %r43;
	add.s32 	%r54, %r54, 2;
$L__BB6_15:
	and.b32  	%r44, %r1, 1;
	setp.eq.b32 	%p11, %r44, 1;
	not.pred 	%p12, %p11;
	@%p12 bra 	$L__BB6_17;
	add.s32 	%r45, %r54, %r2;
	mul.wide.u32 	%rd33, %r45, 4;
	add.s64 	%rd34, %rd2, %rd33;
	mov.b32 	%r46, 0;
	st.global.u32 	[%rd34], %r46;
$L__BB6_17:
	ret;

}


// ===== COMPILED SASS (sm_100) =====

	.target	sm_100

	.elftype	@"ET_EXEC"


//--------------------- .note.nv.tkinfo           --------------------------
	.section	.note.nv.tkinfo,"",@"SHT_NOTE"
	.sectionflags	@"SHF_NOTE_NV_TKINFO"
	.tkinfo
        /*0018*/ 	.word	0x00000002
        /*0030*/ 	.string	""
        /*0030*/ 	.string	"ptxas"
        /*0030*/ 	.string	"Cuda compilation tools, release 13.0, V13.0.88"
        /*0030*/ 	.string	"Build cuda_13.0.r13.0/compiler.36424714_0"
        /*0030*/ 	.string	"-arch sm_100 -m 64 "



//--------------------- .note.nv.cuinfo           --------------------------
	.section	.note.nv.cuinfo,"",@"SHT_NOTE"
	.sectionflags	@"SHF_NOTE_NV_CUINFO"
        /*0018*/ 	.short	0x0002
        /*001a*/ 	.short	0x0064
        /*001c*/ 	.short	0x0082
	.zero		2


//--------------------- .nv.info                  --------------------------
	.section	.nv.info,"",@"SHT_CUDA_INFO"
	.align	4


	//----- nvinfo : EIATTR_REGCOUNT
	.align		4
        /*0000*/ 	.byte	0x04, 0x2f
        /*0002*/ 	.short	(.L_1 - .L_0)
	.align		4
.L_0:
        /*0004*/ 	.word	index@(_Z13student_bcastiPfS_)
        /*0008*/ 	.word	0x00000018


	//----- nvinfo : EIATTR_FRAME_SIZE
	.align		4
.L_1:
        /*000c*/ 	.byte	0x04, 0x11
        /*000e*/ 	.short	(.L_3 - .L_2)
	.align		4
.L_2:
        /*0010*/ 	.word	index@(_Z13student_bcastiPfS_)
        /*0014*/ 	.word	0x00000000


	//----- nvinfo : EIATTR_REGCOUNT
	.align		4
.L_3:
        /*0018*/ 	.byte	0x04, 0x2f
        /*001a*/ 	.short	(.L_5 - .L_4)
	.align		4
.L_4:
        /*001c*/ 	.word	index@(_Z17student_reductioniPfS_)
        /*0020*/ 	.word	0x00000008


	//----- nvinfo : EIATTR_FRAME_SIZE
	.align		4
.L_5:
        /*0024*/ 	.byte	0x04, 0x11
        /*0026*/ 	.short	(.L_7 - .L_6)
	.align		4
.L_6:
        /*0028*/ 	.word	index@(_Z17student_reductioniPfS_)
        /*002c*/ 	.word	0x00000000


	//----- nvinfo : EIATTR_REGCOUNT
	.align		4
.L_7:
        /*0030*/ 	.byte	0x04, 0x2f
        /*0032*/ 	.short	(.L_9 - .L_8)
	.align		4
.L_8:
        /*0034*/ 	.word	index@(_Z15student_scatteriPfS_)
        /*0038*/ 	.word	0x0000001e


	//----- nvinfo : EIATTR_FRAME_SIZE
	.align		4
.L_9:
        /*003c*/ 	.byte	0x04, 0x11
        /*003e*/ 	.short	(.L_11 - .L_10)
	.align		4
.L_10:
        /*0040*/ 	.word	index@(_Z15student_scatteriPfS_)
        /*0044*/ 	.word	0x00000000


	//----- nvinfo : EIATTR_REGCOUNT
	.align		4
.L_11:
        /*0048*/ 	.byte	0x04, 0x2f
        /*004a*/ 	.short	(.L_13 - .L_12)
	.align		4
.L_12:
        /*004c*/ 	.word	index@(_Z14student_gatheriPfS_)
        /*0050*/ 	.word	0x0000000b


	//----- nvinfo : EIATTR_FRAME_SIZE
	.align		4
.L_13:
        /*0054*/ 	.byte	0x04, 0x11
        /*0056*/ 	.short	(.L_15 - .L_14)
	.align		4
.L_14:
        /*0058*/ 	.word	index@(_Z14student_gatheriPfS_)
        /*005c*/ 	.word	0x00000000


	//----- nvinfo : EIATTR_REGCOUNT
	.align		4
.L_15:
        /*0060*/ 	.byte	0x04, 0x2f
        /*0062*/ 	.short	(.L_17 - .L_16)
	.align		4
.L_16:
        /*0064*/ 	.word	index@(_Z18student_all_reducePfS_)
        /*0068*/ 	.word	0x0000000c


	//----- nvinfo : EIATTR_FRAME_SIZE
	.align		4
.L_17:
        /*006c*/ 	.byte	0x04, 0x11
        /*006e*/ 	.short	(.L_19 - .L_18)
	.align		4
.L_18:
        /*0070*/ 	.word	index@(_Z18student_all_reducePfS_)
        /*0074*/ 	.word	0x00000000


	//----- nvinfo : EIATTR_REGCOUNT
	.align		4
.L_19:
        /*0078*/ 	.byte	0x04, 0x2f
        /*007a*/ 	.short	(.L_21 - .L_20)
	.align		4
.L_20:
        /*007c*/ 	.word	index@(_Z18student_all_gatherPfS_)
        /*0080*/ 	.word	0x0000000d


	//----- nvinfo : EIATTR_FRAME_SIZE
	.align		4
.L_21:
        /*0084*/ 	.byte	0x04, 0x11
        /*0086*/ 	.short	(.L_23 - .L_22)
	.align		4
.L_22:
        /*0088*/ 	.word	index@(_Z18student_all_gatherPfS_)
        /*008c*/ 	.word	0x00000000


	//----- nvinfo : EIATTR_REGCOUNT
	.align		4
.L_23:
        /*0090*/ 	.byte	0x04, 0x2f
        /*0092*/ 	.short	(.L_25 - .L_24)
	.align		4
.L_24:
        /*0094*/ 	.word	index@(_Z18student_all_to_allPfS_)
        /*0098*/ 	.word	0x0000001f


	//----- nvinfo : EIATTR_FRAME_SIZE
	.align		4
.L_25:
        /*009c*/ 	.byte	0x04, 0x11
        /*009e*/ 	.short	(.L_27 - .L_26)
	.align		4
.L_26:
        /*00a0*/ 	.word	index@(_Z18student_all_to_allPfS_)
        /*00a4*/ 	.word	0x00000000


	//----- nvinfo : EIATTR_MIN_STACK_SIZE
	.align		4
.L_27:
        /*00a8*/ 	.byte	0x04, 0x12
        /*00aa*/ 	.short	(.L_29 - .L_28)
	.align		4
.L_28:
        /*00ac*/ 	.word	index@(_Z18student_all_to_allPfS_)
        /*00b0*/ 	.word	0x00000000


	//----- nvinfo : EIATTR_MIN_STACK_SIZE
	.align		4
.L_29:
        /*00b4*/ 	.byte	0x04, 0x12
        /*00b6*/ 	.short	(.L_31 - .L_30)
	.align		4
.L_30:
        /*00b8*/ 	.word	index@(_Z18student_all_gatherPfS_)
        /*00bc*/ 	.word	0x00000000


	//----- nvinfo : EIATTR_MIN_STACK_SIZE
	.align		4
.L_31:
        /*00c0*/ 	.byte	0x04, 0x12
        /*00c2*/ 	.short	(.L_33 - .L_32)
	.align		4
.L_32:
        /*00c4*/ 	.word	index@(_Z18student_all_reducePfS_)
        /*00c8*/ 	.word	0x00000000


	//----- nvinfo : EIATTR_MIN_STACK_SIZE
	.align		4
.L_33:
        /*00cc*/ 	.byte	0x04, 0x12
        /*00ce*/ 	.short	(.L_35 - .L_34)
	.align		4
.L_34:
        /*00d0*/ 	.word	index@(_Z14student_gatheriPfS_)
        /*00d4*/ 	.word	0x00000000


	//----- nvinfo : EIATTR_MIN_STACK_SIZE
	.align		4
.L_35:
        /*00d8*/ 	.byte	0x04, 0x12
        /*00da*/ 	.short	(.L_37 - .L_36)
	.align		4
.L_36:
        /*00dc*/ 	.word	index@(_Z15student_scatteriPfS_)
        /*00e0*/ 	.word	0x00000000


	//----- nvinfo : EIATTR_MIN_STACK_SIZE
	.align		4
.L_37:
        /*00e4*/ 	.byte	0x04, 0x12
        /*00e6*/ 	.short	(.L_39 - .L_38)
	.align		4
.L_38:
        /*00e8*/ 	.word	index@(_Z17student_reductioniPfS_)
        /*00ec*/ 	.word	0x00000000


	//----- nvinfo : EIATTR_MIN_STACK_SIZE
	.align		4
.L_39:
        /*00f0*/ 	.byte	0x04, 0x12
        /*00f2*/ 	.short	(.L_41 - .L_40)
	.align		4
.L_40:
        /*00f4*/ 	.word	index@(_Z13student_bcastiPfS_)
        /*00f8*/ 	.word	0x00000000
.L_41:


//--------------------- .nv.compat                --------------------------
	.section	.nv.compat,"",@"SHT_CUDA_COMPAT_INFO"
	.align	4
        /*0000*/ 	.byte	0x02, 0x09, 0x00, 0x00, 0x02, 0x02, 0x01, 0x00, 0x02, 0x05, 0x05, 0x00, 0x03, 0x07, 0x01, 0x01
        /*0010*/ 	.byte	0x02, 0x03, 0x00, 0x00, 0x02, 0x06, 0x01, 0x00, 0x04, 0x0b, 0x08, 0x00, 0x09, 0x00, 0x00, 0x00
        /*0020*/ 	.byte	0x00, 0x00, 0x00, 0x00


//--------------------- .nv.info._Z18student_all_to_allPfS_ --------------------------
	.section	.nv.info._Z18student_all_to_allPfS_,"",@"SHT_CUDA_INFO"
	.sectionflags	@""
	.align	4


	//----- nvinfo : EIATTR_CUDA_API_VERSION
	.align		4
        /*0000*/ 	.byte	0x04, 0x37
        /*0002*/ 	.short	(.L_43 - .L_42)
.L_42:
        /*0004*/ 	.word	0x00000082


	//----- nvinfo : EIATTR_KPARAM_INFO
	.align		4
.L_43:
        /*0008*/ 	.byte	0x04, 0x17
        /*000a*/ 	.short	(.L_45 - .L_44)
.L_44:
        /*000c*/ 	.word	0x00000000
        /*0010*/ 	.short	0x0001
        /*0012*/ 	.short	0x0008
        /*0014*/ 	.byte	0x00, 0xf5, 0x21, 0x00


	//----- nvinfo : EIATTR_KPARAM_INFO
	.align		4
.L_45:
        /*0018*/ 	.byte	0x04, 0x17
        /*001a*/ 	.short	(.L_47 - .L_46)
.L_46:
        /*001c*/ 	.word	0x00000000
        /*0020*/ 	.short	0x0000
        /*0022*/ 	.short	0x0000
        /*0024*/ 	.byte	0x00, 0xf5, 0x21, 0x00


	//----- nvinfo : EIATTR_SPARSE_MMA_MASK
	.align		4
.L_47:
        /*0028*/ 	.byte	0x03, 0x50
        /*002a*/ 	.short	0x0000


	//----- nvinfo : EIATTR_MAXREG_COUNT
	.align		4
        /*002c*/ 	.byte	0x03, 0x1b
        /*002e*/ 	.short	0x00ff


	//----- nvinfo : EIATTR_NUM_BARRIERS
	.align		4
        /*0030*/ 	.byte	0x02, 0x4c
        /*0032*/ 	.byte	0x01
	.zero		1


	//----- nvinfo : EIATTR_MERCURY_ISA_VERSION
	.align		4
        /*0034*/ 	.byte	0x03, 0x5f
        /*0036*/ 	.short	0x0101


	//----- nvinfo : EIATTR_VRC_CTA_INIT_COUNT
	.align		4
        /*0038*/ 	.byte	0x02, 0x4a
	.zero		1
	.zero		1


	//----- nvinfo : EIATTR_EXIT_INSTR_OFFSETS
	.align		4
        /*003c*/ 	.byte	0x04, 0x1c
        /*003e*/ 	.short	(.L_49 - .L_48)


	//   ....[0]....
.L_48:
        /*0040*/ 	.word	0x000009c0


	//   ....[1]....
        /*0044*/ 	.word	0x00000ac0


	//   ....[2]....
        /*0048*/ 	.word	0x00000bc0


	//   ....[3]....
        /*004c*/ 	.word	0x00000c10


	//----- nvinfo : EIATTR_CBANK_PARAM_SIZE
	.align		4
.L_49:
        /*0050*/ 	.byte	0x03, 0x19
        /*0052*/ 	.short	0x0010


	//----- nvinfo : EIATTR_PARAM_CBANK
	.align		4
        /*0054*/ 	.byte	0x04, 0x0a
        /*0056*/ 	.short	(.L_51 - .L_50)
	.align		4
.L_50:
        /*0058*/ 	.word	index@(.nv.constant0._Z18student_all_to_allPfS_)
        /*005c*/ 	.short	0x0380
        /*005e*/ 	.short	0x0010


	//----- nvinfo : EIATTR_SW_WAR
	.align		4
.L_51:
        /*0060*/ 	.byte	0x04, 0x36
        /*0062*/ 	.short	(.L_53 - .L_52)
.L_52:
        /*0064*/ 	.word	0x00000008
.L_53:


//--------------------- .nv.info._Z18student_all_gatherPfS_ --------------------------
	.section	.nv.info._Z18student_all_gatherPfS_,"",@"SHT_CUDA_INFO"
	.sectionflags	@""
	.align	4


	//----- nvinfo : EIATTR_CUDA_API_VERSION
	.align		4
        /*0000*/ 	.byte	0x04, 0x37
        /*0002*/ 	.short	(.L_55 - .L_54)
.L_54:
        /*0004*/ 	.word	0x00000082


	//----- nvinfo : EIATTR_KPARAM_INFO
	.align		4
.L_55:
        /*0008*/ 	.byte	0x04, 0x17
        /*000a*/ 	.short	(.L_57 - .L_56)
.L_56:
        /*000c*/ 	.word	0x00000000
        /*0010*/ 	.short	0x0001
        /*0012*/ 	.short	0x0008
        /*0014*/ 	.byte	0x00, 0xf5, 0x21, 0x00


	//----- nvinfo : EIATTR_KPARAM_INFO
	.align		4
.L_57:
        /*0018*/ 	.byte	0x04, 0x17
        /*001a*/ 	.short	(.L_59 - .L_58)
.L_58:
        /*001c*/ 	.word	0x00000000
        /*0020*/ 	.short	0x0000
        /*0022*/ 	.short	0x0000
        /*0024*/ 	.byte	0x00, 0xf5, 0x21, 0x00


	//----- nvinfo : EIATTR_SPARSE_MMA_MASK
	.align		4
.L_59:
        /*0028*/ 	.byte	0x03, 0x50
        /*002a*/ 	.short	0x0000


	//----- nvinfo : EIATTR_MAXREG_COUNT
	.align		4
        /*002c*/ 	.byte	0x03, 0x1b
        /*002e*/ 	.short	0x00ff


	//----- nvinfo : EIATTR_NUM_BARRIERS
	.align		4
        /*0030*/ 	.byte	0x02, 0x4c
        /*0032*/ 	.byte	0x01
	.zero		1


	//----- nvinfo : EIATTR_MERCURY_ISA_VERSION
	.align		4
        /*0034*/ 	.byte	0x03, 0x5f
        /*0036*/ 	.short	0x0101


	//----- nvinfo : EIATTR_VRC_CTA_INIT_COUNT
	.align		4
        /*0038*/ 	.byte	0x02, 0x4a
	.zero		1
	.zero		1


	//----- nvinfo : EIATTR_EXIT_INSTR_OFFSETS
	.align		4
        /*003c*/ 	.byte	0x04, 0x1c
        /*003e*/ 	.short	(.L_61 - .L_60)


	//   ....[0]....
.L_60:
        /*0040*/ 	.word	0x00000290


	//   ....[1]....
        /*0044*/ 	.word	0x000003b0


	//   ....[2]....
        /*0048*/ 	.word	0x000004b0


	//   ....[3]....
        /*004c*/ 	.word	0x00000500


	//----- nvinfo : EIATTR_CBANK_PARAM_SIZE
	.align		4
.L_61:
        /*0050*/ 	.byte	0x03, 0x19
        /*0052*/ 	.short	0x0010


	//----- nvinfo : EIATTR_PARAM_CBANK
	.align		4
        /*0054*/ 	.byte	0x04, 0x0a
        /*0056*/ 	.short	(.L_63 - .L_62)
	.align		4
.L_62:
        /*0058*/ 	.word	index@(.nv.constant0._Z18student_all_gatherPfS_)
        /*005c*/ 	.short	0x0380
        /*005e*/ 	.short	0x0010


	//----- nvinfo : EIATTR_SW_WAR
	.align		4
.L_63:
        /*0060*/ 	.byte	0x04, 0x36
        /*0062*/ 	.short	(.L_65 - .L_64)
.L_64:
        /*0064*/ 	.word	0x00000008
.L_65:


//--------------------- .nv.info._Z18student_all_reducePfS_ --------------------------
	.section	.nv.info._Z18student_all_reducePfS_,"",@"SHT_CUDA_INFO"
	.sectionflags	@""
	.align	4


	//----- nvinfo : EIATTR_CUDA_API_VERSION
	.align		4
        /*0000*/ 	.byte	0x04, 0x37
        /*0002*/ 	.short	(.L_67 - .L_66)
.L_66:
        /*0004*/ 	.word	0x00000082


	//----- nvinfo : EIATTR_KPARAM_INFO
	.align		4
.L_67:
        /*0008*/ 	.byte	0x04, 0x17
        /*000a*/ 	.short	(.L_69 - .L_68)
.L_68:
        /*000c*/ 	.word	0x00000000
        /*0010*/ 	.short	0x0001
        /*0012*/ 	.short	0x0008
        /*0014*/ 	.byte	0x00, 0xf5, 0x21, 0x00


	//----- nvinfo : EIATTR_KPARAM_INFO
	.align		4
.L_69:
        /*0018*/ 	.byte	0x04, 0x17
        /*001a*/ 	.short	(.L_71 - .L_70)
.L_70:
        /*001c*/ 	.word	0x00000000
        /*0020*/ 	.short	0x0000
        /*0022*/ 	.short	0x0000
        /*0024*/ 	.byte	0x00, 0xf5, 0x21, 0x00


	//----- nvinfo : EIATTR_SPARSE_MMA_MASK
	.align		4
.L_71:
        /*0028*/ 	.byte	0x03, 0x50
        /*002a*/ 	.short	0x0000


	//----- nvinfo : EIATTR_MAXREG_COUNT
	.align		4
        /*002c*/ 	.byte	0x03, 0x1b
        /*002e*/ 	.short	0x00ff


	//----- nvinfo : EIATTR_NUM_BARRIERS
	.align		4
        /*0030*/ 	.byte	0x02, 0x4c
        /*0032*/ 	.byte	0x01
	.zero		1


	//----- nvinfo : EIATTR_MERCURY_ISA_VERSION
	.align		4
        /*0034*/ 	.byte	0x03, 0x5f
        /*0036*/ 	.short	0x0101


	//----- nvinfo : EIATTR_VRC_CTA_INIT_COUNT
	.align		4
        /*0038*/ 	.byte	0x02, 0x4a
	.zero		1
	.zero		1


	//----- nvinfo : EIATTR_EXIT_INSTR_OFFSETS
	.align		4
        /*003c*/ 	.byte	0x04, 0x1c
        /*003e*/ 	.short	(.L_73 - .L_72)


	//   ....[0]....
.L_72:
        /*0040*/ 	.word	0x000000f0


	//----- nvinfo : EIATTR_CBANK_PARAM_SIZE
	.align		4
.L_73:
        /*0044*/ 	.byte	0x03, 0x19
        /*0046*/ 	.short	0x0010


	//----- nvinfo : EIATTR_PARAM_CBANK
	.align		4
        /*0048*/ 	.byte	0x04, 0x0a
        /*004a*/ 	.short	(.L_75 - .L_74)
	.align		4
.L_74:
        /*004c*/ 	.word	index@(.nv.constant0._Z18student_all_reducePfS_)
        /*0050*/ 	.short	0x0380
        /*0052*/ 	.short	0x0010


	//----- nvinfo : EIATTR_SW_WAR
	.align		4
.L_75:
        /*0054*/ 	.byte	0x04, 0x36
        /*0056*/ 	.short	(.L_77 - .L_76)
.L_76:
        /*0058*/ 	.word	0x00000008
.L_77:


//--------------------- .nv.info._Z14student_gatheriPfS_ --------------------------
	.section	.nv.info._Z14student_gatheriPfS_,"",@"SHT_CUDA_INFO"
	.sectionflags	@""
	.align	4


	//----- nvinfo : EIATTR_CUDA_API_VERSION
	.align		4
        /*0000*/ 	.byte	0x04, 0x37
        /*0002*/ 	.short	(.L_79 - .L_78)
.L_78:
        /*0004*/ 	.word	0x00000082


	//----- nvinfo : EIATTR_KPARAM_INFO
	.align		4
.L_79:
        /*0008*/ 	.byte	0x04, 0x17
        /*000a*/ 	.short	(.L_81 - .L_80)
.L_80:
        /*000c*/ 	.word	0x00000000
        /*0010*/ 	.short	0x0002
        /*0012*/ 	.short	0x0010
        /*0014*/ 	.byte	0x00, 0xf5, 0x21, 0x00


	//----- nvinfo : EIATTR_KPARAM_INFO
	.align		4
.L_81:
        /*0018*/ 	.byte	0x04, 0x17
        /*001a*/ 	.short	(.L_83 - .L_82)
.L_82:
        /*001c*/ 	.word	0x00000000
        /*0020*/ 	.short	0x0001
        /*0022*/ 	.short	0x0008
        /*0024*/ 	.byte	0x00, 0xf5, 0x21, 0x00


	//----- nvinfo : EIATTR_KPARAM_INFO
	.align		4
.L_83:
        /*0028*/ 	.byte	0x04, 0x17
        /*002a*/ 	.short	(.L_85 - .L_84)
.L_84:
        /*002c*/ 	.word	0x00000000
        /*0030*/ 	.short	0x0000
        /*0032*/ 	.short	0x0000
        /*0034*/ 	.byte	0x00, 0xf0, 0x11, 0x00


	//----- nvinfo : EIATTR_SPARSE_MMA_MASK
	.align		4
.L_85:
        /*0038*/ 	.byte	0x03, 0x50
        /*003a*/ 	.short	0x0000


	//----- nvinfo : EIATTR_MAXREG_COUNT
	.align		4
        /*003c*/ 	.byte	0x03, 0x1b
        /*003e*/ 	.short	0x00ff


	//----- nvinfo : EIATTR_NUM_BARRIERS
	.align		4
        /*0040*/ 	.byte	0x02, 0x4c
        /*0042*/ 	.byte	0x01
	.zero		1


	//----- nvinfo : EIATTR_MERCURY_ISA_VERSION
	.align		4
        /*0044*/ 	.byte	0x03, 0x5f
        /*0046*/ 	.short	0x0101


	//----- nvinfo : EIATTR_VRC_CTA_INIT_COUNT
	.align		4
        /*0048*/ 	.byte	0x02, 0x4a
	.zero		1
	.zero		1


	//----- nvinfo : EIATTR_EXIT_INSTR_OFFSETS
	.align		4
        /*004c*/ 	.byte	0x04, 0x1c
        /*004e*/ 	.short	(.L_87 - .L_86)


	//   ....[0]....
.L_86:
        /*0050*/ 	.word	0x000000f0


	//   ....[1]....
        /*0054*/ 	.word	0x000002c0


	//   ....[2]....
        /*0058*/ 	.word	0x00000390


	//   ....[3]....
        /*005c*/ 	.word	0x00000420


	//   ....[4]....
        /*0060*/ 	.word	0x00000480


	//----- nvinfo : EIATTR_CBANK_PARAM_SIZE
	.align		4
.L_87:
        /*0064*/ 	.byte	0x03, 0x19
        /*0066*/ 	.short	0x0018


	//----- nvinfo : EIATTR_PARAM_CBANK
	.align		4
        /*0068*/ 	.byte	0x04, 0x0a
        /*006a*/ 	.short	(.L_89 - .L_88)
	.align		4
.L_88:
        /*006c*/ 	.word	index@(.nv.constant0._Z14student_gatheriPfS_)
        /*0070*/ 	.short	0x0380
        /*0072*/ 	.short	0x0018


	//----- nvinfo : EIATTR_SW_WAR
	.align		4
.L_89:
        /*0074*/ 	.byte	0x04, 0x36
        /*0076*/ 	.short	(.L_91 - .L_90)
.L_90:
        /*0078*/ 	.word	0x00000008
.L_91:


//--------------------- .nv.info._Z15student_scatteriPfS_ --------------------------
	.section	.nv.info._Z15student_scatteriPfS_,"",@"SHT_CUDA_INFO"
	.sectionflags	@""
	.align	4


	//----- nvinfo : EIATTR_CUDA_API_VERSION
	.align		4
        /*0000*/ 	.byte	0x04, 0x37
        /*0002*/ 	.short	(.L_93 - .L_92)
.L_92:
        /*0004*/ 	.word	0x00000082


	//----- nvinfo : EIATTR_KPARAM_INFO
	.align		4
.L_93:
        /*0008*/ 	.byte	0x04, 0x17
        /*000a*/ 	.short	(.L_95 - .L_94)
.L_94:
        /*000c*/ 	.word	0x00000000
        /*0010*/ 	.short	0x0002
        /*0012*/ 	.short	0x0010
        /*0014*/ 	.byte	0x00, 0xf5, 0x21, 0x00


	//----- nvinfo : EIATTR_KPARAM_INFO
	.align		4
.L_95:
        /*0018*/ 	.byte	0x04, 0x17
        /*001a*/ 	.short	(.L_97 - .L_96)
.L_96:
        /*001c*/ 	.word	0x00000000
        /*0020*/ 	.short	0x0001
        /*0022*/ 	.short	0x0008
        /*0024*/ 	.byte	0x00, 0xf5, 0x21, 0x00


	//----- nvinfo : EIATTR_KPARAM_INFO
	.align		4
.L_97:
        /*0028*/ 	.byte	0x04, 0x17
        /*002a*/ 	.short	(.L_99 - .L_98)
.L_98:
        /*002c*/ 	.word	0x00000000
        /*0030*/ 	.short	0x0000
        /*0032*/ 	.short	0x0000
        /*0034*/ 	.byte	0x00, 0xf0, 0x11, 0x00


	//----- nvinfo : EIATTR_SPARSE_MMA_MASK
	.align		4
.L_99:
        /*0038*/ 	.byte	0x03, 0x50
        /*003a*/ 	.short	0x0000


	//----- nvinfo : EIATTR_MAXREG_COUNT
	.align		4
        /*003c*/ 	.byte	0x03, 0x1b
        /*003e*/ 	.short	0x00ff


	//----- nvinfo : EIATTR_NUM_BARRIERS
	.align		4
        /*0040*/ 	.byte	0x02, 0x4c
        /*0042*/ 	.byte	0x01
	.zero		1


	//----- nvinfo : EIATTR_MERCURY_ISA_VERSION
	.align		4
        /*0044*/ 	.byte	0x03, 0x5f
        /*0046*/ 	.short	0x0101


	//----- nvinfo : EIATTR_VRC_CTA_INIT_COUNT
	.align		4
        /*0048*/ 	.byte	0x02, 0x4a
	.zero		1
	.zero		1


	//----- nvinfo : EIATTR_EXIT_INSTR_OFFSETS
	.align		4
        /*004c*/ 	.byte	0x04, 0x1c
        /*004e*/ 	.short	(.L_101 - .L_100)


	//   ....[0]....
.L_100:
        /*0050*/ 	.word	0x00000780


	//----- nvinfo : EIATTR_CRS_STACK_SIZE
	.align		4
.L_101:
        /*0054*/ 	.byte	0x04, 0x1e
        /*0056*/ 	.short	(.L_103 - .L_102)
.L_102:
        /*0058*/ 	.word	0x00000000


	//----- nvinfo : EIATTR_CBANK_PARAM_SIZE
	.align		4
.L_103:
        /*005c*/ 	.byte	0x03, 0x19
        /*005e*/ 	.short	0x0018


	//----- nvinfo : EIATTR_PARAM_CBANK
	.align		4
        /*0060*/ 	.byte	0x04, 0x0a
        /*0062*/ 	.short	(.L_105 - .L_104)
	.align		4
.L_104:
        /*0064*/ 	.word	index@(.nv.constant0._Z15student_scatteriPfS_)
        /*0068*/ 	.short	0x0380
        /*006a*/ 	.short	0x0018


	//----- nvinfo : EIATTR_SW_WAR
	.align		4
.L_105:
        /*006c*/ 	.byte	0x04, 0x36
        /*006e*/ 	.short	(.L_107 - .L_106)
.L_106:
        /*0070*/ 	.word	0x00000008
.L_107:


//--------------------- .nv.info._Z17student_reductioniPfS_ --------------------------
	.section	.nv.info._Z17student_reductioniPfS_,"",@"SHT_CUDA_INFO"
	.sectionflags	@""
	.align	4


	//----- nvinfo : EIATTR_CUDA_API_VERSION
	.align		4
        /*0000*/ 	.byte	0x04, 0x37
        /*0002*/ 	.short	(.L_109 - .L_108)
.L_108:
        /*0004*/ 	.word	0x00000082


	//----- nvinfo : EIATTR_KPARAM_INFO
	.align		4
.L_109:
        /*0008*/ 	.byte	0x04, 0x17
        /*000a*/ 	.short	(.L_111 - .L_110)
.L_110:
        /*000c*/ 	.word	0x00000000
        /*0010*/ 	.short	0x0002
        /*0012*/ 	.short	0x0010
        /*0014*/ 	.byte	0x00, 0xf5, 0x21, 0x00


	//----- nvinfo : EIATTR_KPARAM_INFO
	.align		4
.L_111:
        /*0018*/ 	.byte	0x04, 0x17
        /*001a*/ 	.short	(.L_113 - .L_112)
.L_112:
        /*001c*/ 	.word	0x00000000
        /*0020*/ 	.short	0x0001
        /*0022*/ 	.short	0x0008
        /*0024*/ 	.byte	0x00, 0xf5, 0x21, 0x00


	//----- nvinfo : EIATTR_KPARAM_INFO
	.align		4
.L_113:
        /*0028*/ 	.byte	0x04, 0x17
        /*002a*/ 	.short	(.L_115 - .L_114)
.L_114:
        /*002c*/ 	.word	0x00000000
        /*0030*/ 	.short	0x0000
        /*0032*/ 	.short	0x0000
        /*0034*/ 	.byte	0x00, 0xf0, 0x11, 0x00


	//----- nvinfo : EIATTR_SPARSE_MMA_MASK
	.align		4
.L_115:
        /*0038*/ 	.byte	0x03, 0x50
        /*003a*/ 	.short	0x0000


	//----- nvinfo : EIATTR_MAXREG_COUNT
	.align		4
        /*003c*/ 	.byte	0x03, 0x1b
        /*003e*/ 	.short	0x00ff


	//----- nvinfo : EIATTR_NUM_BARRIERS
	.align		4
        /*0040*/ 	.byte	0x02, 0x4c
        /*0042*/ 	.byte	0x01
	.zero		1


	//----- nvinfo : EIATTR_MERCURY_ISA_VERSION
	.align		4
        /*0044*/ 	.byte	0x03, 0x5f
        /*0046*/ 	.short	0x0101


	//----- nvinfo : EIATTR_VRC_CTA_INIT_COUNT
	.align		4
        /*0048*/ 	.byte	0x02, 0x4a
	.zero		1
	.zero		1


	//----- nvinfo : EIATTR_EXIT_INSTR_OFFSETS
	.align		4
        /*004c*/ 	.byte	0x04, 0x1c
        /*004e*/ 	.short	(.L_117 - .L_116)


	//   ....[0]....
.L_116:
        /*0050*/ 	.word	0x000000e0


	//   ....[1]....
        /*0054*/ 	.word	0x00000120


	//----- nvinfo : EIATTR_CBANK_PARAM_SIZE
	.align		4
.L_117:
        /*0058*/ 	.byte	0x03, 0x19
        /*005a*/ 	.short	0x0018


	//----- nvinfo : EIATTR_PARAM_CBANK
	.align		4
        /*005c*/ 	.byte	0x04, 0x0a
        /*005e*/ 	.short	(.L_119 - .L_118)
	.align		4
.L_118:
        /*0060*/ 	.word	index@(.nv.constant0._Z17student_reductioniPfS_)
        /*0064*/ 	.short	0x0380
        /*0066*/ 	.short	0x0018


	//----- nvinfo : EIATTR_SW_WAR
	.align		4
.L_119:
        /*0068*/ 	.byte	0x04, 0x36
        /*006a*/ 	.short	(.L_121 - .L_120)
.L_120:
        /*006c*/ 	.word	0x00000008
.L_121:


//--------------------- .nv.info._Z13student_bcastiPfS_ --------------------------
	.section	.nv.info._Z13student_bcastiPfS_,"",@"SHT_CUDA_INFO"
	.sectionflags	@""
	.align	4


	//----- nvinfo : EIATTR_CUDA_API_VERSION
	.align		4
        /*0000*/ 	.byte	0x04, 0x37
        /*0002*/ 	.short	(.L_123 - .L_122)
.L_122:
        /*0004*/ 	.word	0x00000082


	//----- nvinfo : EIATTR_KPARAM_INFO
	.align		4
.L_123:
        /*0008*/ 	.byte	0x04, 0x17
        /*000a*/ 	.short	(.L_125 - .L_124)
.L_124:
        /*000c*/ 	.word	0x00000000
        /*0010*/ 	.short	0x0002
        /*0012*/ 	.short	0x0010
        /*0014*/ 	.byte	0x00, 0xf5, 0x21, 0x00


	//----- nvinfo : EIATTR_KPARAM_INFO
	.align		4
.L_125:
        /*0018*/ 	.byte	0x04, 0x17
        /*001a*/ 	.short	(.L_127 - .L_126)
.L_126:
        /*001c*/ 	.word	0x00000000
        /*0020*/ 	.short	0x0001
        /*0022*/ 	.short	0x0008
        /*0024*/ 	.byte	0x00, 0xf5, 0x21, 0x00


	//----- nvinfo : EIATTR_KPARAM_INFO
	.align		4
.L_127:
        /*0028*/ 	.byte	0x04, 0x17
        /*002a*/ 	.short	(.L_129 - .L_128)
.L_128:
        /*002c*/ 	.word	0x00000000
        /*0030*/ 	.short	0x0000
        /*0032*/ 	.short	0x0000
        /*0034*/ 	.byte	0x00, 0xf0, 0x11, 0x00


	//----- nvinfo : EIATTR_SPARSE_MMA_MASK
	.align		4
.L_129:
        /*0038*/ 	.byte	0x03, 0x50
        /*003a*/ 	.short	0x0000


	//----- nvinfo : EIATTR_MAXREG_COUNT
	.align		4
        /*003c*/ 	.byte	0x03, 0x1b
        /*003e*/ 	.short	0x00ff


	//----- nvinfo : EIATTR_NUM_BARRIERS
	.align		4
        /*0040*/ 	.byte	0x02, 0x4c
        /*0042*/ 	.byte	0x01
	.zero		1


	//----- nvinfo : EIATTR_MERCURY_ISA_VERSION
	.align		4
        /*0044*/ 	.byte	0x03, 0x5f
        /*0046*/ 	.short	0x0101


	//----- nvinfo : EIATTR_VRC_CTA_INIT_COUNT
	.align		4
        /*0048*/ 	.byte	0x02, 0x4a
	.zero		1
	.zero		1


	//----- nvinfo : EIATTR_EXIT_INSTR_OFFSETS
	.align		4
        /*004c*/ 	.byte	0x04, 0x1c
        /*004e*/ 	.short	(.L_131 - .L_130)


	//   ....[0]....
.L_130:
        /*0050*/ 	.word	0x000005e0


	//----- nvinfo : EIATTR_CRS_STACK_SIZE
	.align		4
.L_131:
        /*0054*/ 	.byte	0x04, 0x1e
        /*0056*/ 	.short	(.L_133 - .L_132)
.L_132:
        /*0058*/ 	.word	0x00000000


	//----- nvinfo : EIATTR_CBANK_PARAM_SIZE
	.align		4
.L_133:
        /*005c*/ 	.byte	0x03, 0x19
        /*005e*/ 	.short	0x0018


	//----- nvinfo : EIATTR_PARAM_CBANK
	.align		4
        /*0060*/ 	.byte	0x04, 0x0a
        /*0062*/ 	.short	(.L_135 - .L_134)
	.align		4
.L_134:
        /*0064*/ 	.word	index@(.nv.constant0._Z13student_bcastiPfS_)
        /*0068*/ 	.short	0x0380
        /*006a*/ 	.short	0x0018


	//----- nvinfo : EIATTR_SW_WAR
	.align		4
.L_135:
        /*006c*/ 	.byte	0x04, 0x36
        /*006e*/ 	.short	(.L_137 - .L_136)
.L_136:
        /*0070*/ 	.word	0x00000008
.L_137:


//--------------------- .nv.callgraph             --------------------------
	.section	.nv.callgraph,"",@"SHT_CUDA_CALLGRAPH"
	.align	4
	.sectionentsize	8
	.align		4
        /*0000*/ 	.word	0x00000000
	.align		4
        /*0004*/ 	.word	0xffffffff
	.align		4
        /*0008*/ 	.word	0x00000000
	.align		4
        /*000c*/ 	.word	0xfffffffe
	.align		4
        /*0010*/ 	.word	0x00000000
	.align		4
        /*0014*/ 	.word	0xfffffffd
	.align		4
        /*0018*/ 	.word	0x00000000
	.align		4
        /*001c*/ 	.word	0xfffffffc


//--------------------- .text._Z18student_all_to_allPfS_ --------------------------
	.section	.text._Z18student_all_to_allPfS_,"ax",@progbits
	.align	128
        .global         _Z18student_all_to_allPfS_
        .type           _Z18student_all_to_allPfS_,@function
        .size           _Z18student_all_to_allPfS_,(.L_x_39 - _Z18student_all_to_allPfS_)
        .other          _Z18student_all_to_allPfS_,@"STO_CUDA_ENTRY STV_DEFAULT"
_Z18student_all_to_allPfS_:
.text._Z18student_all_to_allPfS_:
[----:B------:R-:W-:Y:S08]  /*0000*/  LDC R1, c[0x0][0x37c] ;  /* 0x0000df00ff017b82 */ /* 0x000ff00000000800 */
[----:B------:R-:W0:Y:S01]  /*0010*/  LDC R0, c[0x0][0x360] ;  /* 0x0000d800ff007b82 */ /* 0x000e220000000800 */
[----:B------:R-:W1:Y:S01]  /*0020*/  S2R R5, SR_TID.X ;  /* 0x0000000000057919 */ /* 0x000e620000002100 */
[----:B------:R-:W2:Y:S01]  /*0030*/  LDCU.64 UR6, c[0x0][0x358] ;  /* 0x00006b00ff0677ac */ /* 0x000ea20008000a00 */
[----:B------:R-:W-:Y:S01]  /*0040*/  IMAD.MOV.U32 R3, RZ, RZ, RZ ;  /* 0x000000ffff037224 */ /* 0x000fe200078e00ff */
[----:B0-----:R-:W-:-:S02]  /*0050*/  ISETP.GE.U32.AND P0, PT, R0, 0x4, PT ;  /* 0x000000040000780c */ /* 0x001fc40003f06070 */
[C---:B------:R-:W-:Y:S01]  /*0060*/  LOP3.LUT R8, R0.reuse, 0x3, RZ, 0xc0, !PT ;  /* 0x0000000300087812 */ /* 0x040fe200078ec0ff */
[----:B-1----:R-:W-:-:S10]  /*0070*/  IMAD R2, R0, R5, RZ ;  /* 0x0000000500027224 */ /* 0x002fd400078e02ff */
[----:B--2---:R-:W-:Y:S05]  /*0080*/  @!P0 BRA `(.L_x_0) ;  /* 0x00000004008c8947 */ /* 0x004fea0003800000 */
[----:B------:R-:W0:Y:S01]  /*0090*/  S2UR UR5, SR_CgaCtaId ;  /* 0x00000000000579c3 */ /* 0x000e220000008800 */
[C---:B------:R-:W-:Y:S01]  /*00a0*/  LOP3.LUT R6, R0.reuse, 0xfffffffc, RZ, 0xc0, !PT ;  /* 0xfffffffc00067812 */ /* 0x040fe200078ec0ff */
[----:B------:R-:W-:Y:S01]  /*00b0*/  UMOV UR4, 0x400 ;  /* 0x0000040000047882 */ /* 0x000fe20000000000 */
[----:B------:R-:W-:-:S03]  /*00c0*/  LOP3.LUT R3, R0, 0x7fc, RZ, 0xc0, !PT ;  /* 0x000007fc00037812 */ /* 0x000fc600078ec0ff */
[----:B------:R-:W-:Y:S02]  /*00d0*/  IMAD.MOV R6, RZ, RZ, -R6 ;  /* 0x000000ffff067224 */ /* 0x000fe400078e0a06 */
[----:B------:R-:W1:Y:S03]  /*00e0*/  LDC.64 R4, c[0x0][0x380] ;  /* 0x0000e000ff047b82 */ /* 0x000e660000000a00 */
[----:B------:R-:W-:Y:S01]  /*00f0*/  ISETP.GE.AND P0, PT, R6, RZ, PT ;  /* 0x000000ff0600720c */ /* 0x000fe20003f06270 */
[----:B0-----:R-:W-:-:S06]  /*0100*/  ULEA UR4, UR5, UR4, 0x18 ;  /* 0x0000000405047291 */ /* 0x001fcc000f8ec0ff */
[C---:B------:R-:W-:Y:S01]  /*0110*/  LEA R7, R2.reuse, UR4, 0x2 ;  /* 0x0000000402077c11 */ /* 0x040fe2000f8e10ff */
[----:B-1----:R-:W-:-:S04]  /*0120*/  IMAD.WIDE.U32 R4, R2, 0x4, R4 ;  /* 0x0000000402047825 */ /* 0x002fc800078e0004 */
[----:B------:R-:W-:Y:S01]  /*0130*/  VIADD R7, R7, 0x8 ;  /* 0x0000000807077836 */ /* 0x000fe20000000000 */
[----:B------:R-:W-:-:S05]  /*0140*/  IADD3 R4, P1, PT, R4, 0x8, RZ ;  /* 0x0000000804047810 */ /* 0x000fca0007f3e0ff */
[----:B------:R-:W-:Y:S01]  /*0150*/  IMAD.X R5, RZ, RZ, R5, P1 ;  /* 0x000000ffff057224 */ /* 0x000fe200008e0605 */
[----:B------:R-:W-:Y:S07]  /*0160*/  @P0 BRA `(.L_x_1) ;  /* 0x0000000400140947 */ /* 0x000fee0003800000 */
[----:B------:R-:W-:Y:S01]  /*0170*/  IMAD.MOV R9, RZ, RZ, -R6 ;  /* 0x000000ffff097224 */ /* 0x000fe200078e0a06 */
[----:B------:R-:W-:-:S04]  /*0180*/  PLOP3.LUT P0, PT, PT, PT, PT, 0x80, 0x8 ;  /* 0x000000000008781c */ /* 0x000fc80003f0f070 */
[----:B------:R-:W-:-:S13]  /*0190*/  ISETP.GT.AND P1, PT, R9, 0xc, PT ;  /* 0x0000000c0900780c */ /* 0x000fda0003f24270 */
[----:B------:R-:W-:Y:S05]  /*01a0*/  @!P1 BRA `(.L_x_2) ;  /* 0x00000000009c9947 */ /* 0x000fea0003800000 */
[----:B------:R-:W-:-:S13]  /*01b0*/  PLOP3.LUT P0, PT, PT, PT, PT, 0x8, 0x80 ;  /* 0x000000000080781c */ /* 0x000fda0003f0e170 */
.L_x_3:
[----:B------:R-:W2:Y:S04]  /*01c0*/  LDG.E R10, desc[UR6][R4.64+-0x8] ;  /* 0xfffff806040a7981 */ /* 0x000ea8000c1e1900 */
[----:B------:R-:W3:Y:S04]  /*01d0*/  LDG.E R12, desc[UR6][R4.64+-0x4] ;  /* 0xfffffc06040c7981 */ /* 0x000ee8000c1e1900 */
[----:B------:R-:W4:Y:S04]  /*01e0*/  LDG.E R14, desc[UR6][R4.64] ;  /* 0x00000006040e7981 */ /* 0x000f28000c1e1900 */
[----:B------:R-:W5:Y:S04]  /*01f0*/  LDG.E R16, desc[UR6][R4.64+0x4] ;  /* 0x0000040604107981 */ /* 0x000f68000c1e1900 */
        /* <DEDUP_REMOVED lines=11> */
[----:B------:R0:W5:Y:S01]  /*02b0*/  LDG.E R19, desc[UR6][R4.64+0x34] ;  /* 0x0000340604137981 */ /* 0x000162000c1e1900 */
[----:B------:R-:W-:-:S05]  /*02c0*/  VIADD R6, R6, 0x10 ;  /* 0x0000001006067836 */ /* 0x000fca0000000000 */
[----:B------:R-:W-:Y:S02]  /*02d0*/  ISETP.GE.AND P1, PT, R6, -0xc, PT ;  /* 0xfffffff40600780c */ /* 0x000fe40003f26270 */
[----:B0-----:R-:W-:-:S05]  /*02e0*/  IADD3 R4, P2, PT, R4, 0x40, RZ ;  /* 0x0000004004047810 */ /* 0x001fca0007f5e0ff */
[----:B------:R-:W-:Y:S01]  /*02f0*/  IMAD.X R5, RZ, RZ, R5, P2 ;  /* 0x000000ffff057224 */ /* 0x000fe200010e0605 */
[----:B--2---:R-:W-:Y:S04]  /*0300*/  STS [R7+-0x8], R10 ;  /* 0xfffff80a07007388 */ /* 0x004fe80000000800 */
[----:B---3--:R-:W-:Y:S04]  /*0310*/  STS [R7+-0x4], R12 ;  /* 0xfffffc0c07007388 */ /* 0x008fe80000000800 */
[----:B----4-:R-:W-:Y:S04]  /*0320*/  STS [R7], R14 ;  /* 0x0000000e07007388 */ /* 0x010fe80000000800 */
[----:B-----5:R-:W-:Y:S04]  /*0330*/  STS [R7+0x4], R16 ;  /* 0x0000041007007388 */ /* 0x020fe80000000800 */
[----:B------:R-:W-:Y:S04]  /*0340*/  STS [R7+0x8], R18 ;  /* 0x0000081207007388 */ /* 0x000fe80000000800 */
        /* <DEDUP_REMOVED lines=10> */
[----:B------:R0:W-:Y:S02]  /*03f0*/  STS [R7+0x34], R19 ;  /* 0x0000341307007388 */ /* 0x0001e40000000800 */
[----:B0-----:R-:W-:Y:S01]  /*0400*/  VIADD R7, R7, 0x40 ;  /* 0x0000004007077836 */ /* 0x001fe20000000000 */
[----:B------:R-:W-:Y:S06]  /*0410*/  @!P1 BRA `(.L_x_3) ;  /* 0xfffffffc00689947 */ /* 0x000fec000383ffff */
.L_x_2:
[----:B------:R-:W-:-:S05]  /*0420*/  IMAD.MOV R9, RZ, RZ, -R6 ;  /* 0x000000ffff097224 */ /* 0x000fca00078e0a06 */
[----:B------:R-:W-:-:S13]  /*0430*/  ISETP.GT.AND P1, PT, R9, 0x4, PT ;  /* 0x000000040900780c */ /* 0x000fda0003f24270 */
[----:B------:R-:W-:Y:S05]  /*0440*/  @!P1 BRA `(.L_x_4) ;  /* 0x0000000000549947 */ /* 0x000fea0003800000 */
[----:B------:R-:W2:Y:S04]  /*0450*/  LDG.E R10, desc[UR6][R4.64+-0x8] ;  /* 0xfffff806040a7981 */ /* 0x000ea8000c1e1900 */
[----:B------:R-:W3:Y:S04]  /*0460*/  LDG.E R12, desc[UR6][R4.64+-0x4] ;  /* 0xfffffc06040c7981 */ /* 0x000ee8000c1e1900 */
[----:B------:R-:W4:Y:S04]  /*0470*/  LDG.E R14, desc[UR6][R4.64] ;  /* 0x00000006040e7981 */ /* 0x000f28000c1e1900 */
[----:B------:R-:W5:Y:S04]  /*0480*/  LDG.E R16, desc[UR6][R4.64+0x4] ;  /* 0x0000040604107981 */ /* 0x000f68000c1e1900 */
[----:B------:R-:W5:Y:S04]  /*0490*/  LDG.E R18, desc[UR6][R4.64+0x8] ;  /* 0x0000080604127981 */ /* 0x000f68000c1e1900 */
[----:B------:R-:W5:Y:S04]  /*04a0*/  LDG.E R20, desc[UR6][R4.64+0xc] ;  /* 0x00000c0604147981 */ /* 0x000f68000c1e1900 */
[----:B------:R-:W5:Y:S04]  /*04b0*/  LDG.E R22, desc[UR6][R4.64+0x10] ;  /* 0x0000100604167981 */ /* 0x000f68000c1e1900 */
[----:B------:R0:W5:Y:S01]  /*04c0*/  LDG.E R24, desc[UR6][R4.64+0x14] ;  /* 0x0000140604187981 */ /* 0x000162000c1e1900 */
[----:B------:R-:W-:Y:S01]  /*04d0*/  PLOP3.LUT P0, PT, PT, PT, PT, 0x8, 0x80 ;  /* 0x000000000080781c */ /* 0x000fe20003f0e170 */
[----:B------:R-:W-:Y:S01]  /*04e0*/  VIADD R6, R6, 0x8 ;  /* 0x0000000806067836 */ /* 0x000fe20000000000 */
[----:B0-----:R-:W-:-:S04]  /*04f0*/  IADD3 R4, P1, PT, R4, 0x20, RZ ;  /* 0x0000002004047810 */ /* 0x001fc80007f3e0ff */
[----:B------:R-:W-:Y:S01]  /*0500*/  IADD3.X R5, PT, PT, RZ, R5, RZ, P1, !PT ;  /* 0x00000005ff057210 */ /* 0x000fe20000ffe4ff */
[----:B--2---:R-:W-:Y:S04]  /*0510*/  STS [R7+-0x8], R10 ;  /* 0xfffff80a07007388 */ /* 0x004fe80000000800 */
[----:B---3--:R-:W-:Y:S04]  /*0520*/  STS [R7+-0x4], R12 ;  /* 0xfffffc0c07007388 */ /* 0x008fe80000000800 */
[----:B----4-:R-:W-:Y:S04]  /*0530*/  STS [R7], R14 ;  /* 0x0000000e07007388 */ /* 0x010fe80000000800 */
[----:B-----5:R-:W-:Y:S04]  /*0540*/  STS [R7+0x4], R16 ;  /* 0x0000041007007388 */ /* 0x020fe80000000800 */
[----:B------:R-:W-:Y:S04]  /*0550*/  STS [R7+0x8], R18 ;  /* 0x0000081207007388 */ /* 0x000fe80000000800 */
[----:B------:R-:W-:Y:S04]  /*0560*/  STS [R7+0xc], R20 ;  /* 0x00000c1407007388 */ /* 0x000fe80000000800 */
[----:B------:R-:W-:Y:S04]  /*0570*/  STS [R7+0x10], R22 ;  /* 0x0000101607007388 */ /* 0x000fe80000000800 */
[----:B------:R0:W-:Y:S02]  /*0580*/  STS [R7+0x14], R24 ;  /* 0x0000141807007388 */ /* 0x0001e40000000800 */
[----:B0-----:R-:W-:-:S07]  /*0590*/  VIADD R7, R7, 0x20 ;  /* 0x0000002007077836 */ /* 0x001fce0000000000 */
.L_x_4:
[----:B------:R-:W-:-:S13]  /*05a0*/  ISETP.NE.OR P0, PT, R6, RZ, P0 ;  /* 0x000000ff0600720c */ /* 0x000fda0000705670 */
[----:B------:R-:W-:Y:S05]  /*05b0*/  @!P0 BRA `(.L_x_0) ;  /* 0x0000000000408947 */ /* 0x000fea0003800000 */
.L_x_1:
[----:B------:R-:W2:Y:S04]  /*05c0*/  LDG.E R10, desc[UR6][R4.64+-0x8] ;  /* 0xfffff806040a7981 */ /* 0x000ea8000c1e1900 */
[----:B------:R-:W3:Y:S04]  /*05d0*/  LDG.E R12, desc[UR6][R4.64+-0x4] ;  /* 0xfffffc06040c7981 */ /* 0x000ee8000c1e1900 */
[----:B------:R-:W4:Y:S04]  /*05e0*/  LDG.E R14, desc[UR6][R4.64] ;  /* 0x00000006040e7981 */ /* 0x000f28000c1e1900 */
[----:B------:R0:W5:Y:S01]  /*05f0*/  LDG.E R16, desc[UR6][R4.64+0x4] ;  /* 0x0000040604107981 */ /* 0x000162000c1e1900 */
[----:B------:R-:W-:Y:S01]  /*0600*/  VIADD R6, R6, 0x4 ;  /* 0x0000000406067836 */ /* 0x000fe20000000000 */
[----:B------:R-:W-:-:S04]  /*0610*/  IADD3 R9, P1, PT, R4, 0x10, RZ ;  /* 0x0000001004097810 */ /* 0x000fc80007f3e0ff */
[----:B------:R-:W-:Y:S01]  /*0620*/  ISETP.NE.AND P0, PT, R6, RZ, PT ;  /* 0x000000ff0600720c */ /* 0x000fe20003f05270 */
[----:B------:R-:W-:Y:S02]  /*0630*/  IMAD.X R18, RZ, RZ, R5, P1 ;  /* 0x000000ffff127224 */ /* 0x000fe400008e0605 */
[----:B0-----:R-:W-:Y:S02]  /*0640*/  IMAD.MOV.U32 R4, RZ, RZ, R9 ;  /* 0x000000ffff047224 */ /* 0x001fe400078e0009 */
[----:B------:R-:W-:Y:S01]  /*0650*/  IMAD.MOV.U32 R5, RZ, RZ, R18 ;  /* 0x000000ffff057224 */ /* 0x000fe200078e0012 */
[----:B--2---:R-:W-:Y:S04]  /*0660*/  STS [R7+-0x8], R10 ;  /* 0xfffff80a07007388 */ /* 0x004fe80000000800 */
[----:B---3--:R-:W-:Y:S04]  /*0670*/  STS [R7+-0x4], R12 ;  /* 0xfffffc0c07007388 */ /* 0x008fe80000000800 */
[----:B----4-:R-:W-:Y:S04]  /*0680*/  STS [R7], R14 ;  /* 0x0000000e07007388 */ /* 0x010fe80000000800 */
[----:B-----5:R0:W-:Y:S02]  /*0690*/  STS [R7+0x4], R16 ;  /* 0x0000041007007388 */ /* 0x0201e40000000800 */
[----:B0-----:R-:W-:Y:S01]  /*06a0*/  VIADD R7, R7, 0x10 ;  /* 0x0000001007077836 */ /* 0x001fe20000000000 */
[----:B------:R-:W-:Y:S06]  /*06b0*/  @P0 BRA `(.L_x_1) ;  /* 0xfffffffc00c00947 */ /* 0x000fec000383ffff */
.L_x_0:
[----:B------:R-:W-:Y:S02]  /*06c0*/  ISETP.NE.AND P0, PT, R8, RZ, PT ;  /* 0x000000ff0800720c */ /* 0x000fe40003f05270 */
[C---:B------:R-:W-:Y:S02]  /*06d0*/  LOP3.LUT R9, R0.reuse, 0x7, RZ, 0xc0, !PT ;  /* 0x0000000700097812 */ /* 0x040fe400078ec0ff */
[----:B------:R-:W-:Y:S02]  /*06e0*/  ISETP.GE.U32.AND P3, PT, R0, 0x8, PT ;  /* 0x000000080000780c */ /* 0x000fe40003f66070 */
[----:B------:R-:W-:-:S07]  /*06f0*/  ISETP.NE.AND P1, PT, R9, RZ, PT ;  /* 0x000000ff0900720c */ /* 0x000fce0003f25270 */
[----:B------:R-:W-:Y:S06]  /*0700*/  @!P0 BRA `(.L_x_5) ;  /* 0x0000000000488947 */ /* 0x000fec0003800000 */
[----:B------:R-:W0:Y:S01]  /*0710*/  S2UR UR5, SR_CgaCtaId ;  /* 0x00000000000579c3 */ /* 0x000e220000008800 */
[----:B------:R-:W-:Y:S01]  /*0720*/  IADD3 R3, PT, PT, R2, R3, RZ ;  /* 0x0000000302037210 */ /* 0x000fe20007ffe0ff */
[----:B------:R-:W-:Y:S01]  /*0730*/  UMOV UR4, 0x400 ;  /* 0x0000040000047882 */ /* 0x000fe20000000000 */
[----:B------:R-:W-:-:S05]  /*0740*/  IMAD.MOV R6, RZ, RZ, -R8 ;  /* 0x000000ffff067224 */ /* 0x000fca00078e0a08 */
[----:B------:R-:W1:Y:S01]  /*0750*/  LDC.64 R4, c[0x0][0x380] ;  /* 0x0000e000ff047b82 */ /* 0x000e620000000a00 */
[----:B0-----:R-:W-:Y:S01]  /*0760*/  ULEA UR4, UR5, UR4, 0x18 ;  /* 0x0000000405047291 */ /* 0x001fe2000f8ec0ff */
[----:B-1----:R-:W-:-:S05]  /*0770*/  IMAD.WIDE.U32 R4, R3, 0x4, R4 ;  /* 0x0000000403047825 */ /* 0x002fca00078e0004 */
[----:B------:R-:W-:Y:S01]  /*0780*/  LEA R3, R3, UR4, 0x2 ;  /* 0x0000000403037c11 */ /* 0x000fe2000f8e10ff */
[----:B------:R-:W-:-:S07]  /*0790*/  IMAD.MOV.U32 R7, RZ, RZ, R4 ;  /* 0x000000ffff077224 */ /* 0x000fce00078e0004 */
.L_x_6:
[----:B------:R-:W-:-:S06]  /*07a0*/  IMAD.MOV.U32 R4, RZ, RZ, R7 ;  /* 0x000000ffff047224 */ /* 0x000fcc00078e0007 */
[----:B------:R0:W2:Y:S01]  /*07b0*/  LDG.E R4, desc[UR6][R4.64] ;  /* 0x0000000604047981 */ /* 0x0000a2000c1e1900 */
[----:B------:R-:W-:Y:S01]  /*07c0*/  VIADD R6, R6, 0x1 ;  /* 0x0000000106067836 */ /* 0x000fe20000000000 */
[----:B------:R-:W-:-:S04]  /*07d0*/  IADD3 R7, P4, PT, R7, 0x4, RZ ;  /* 0x0000000407077810 */ /* 0x000fc80007f9e0ff */
[----:B------:R-:W-:Y:S01]  /*07e0*/  ISETP.NE.AND P2, PT, R6, RZ, PT ;  /* 0x000000ff0600720c */ /* 0x000fe20003f45270 */
[----:B0-----:R-:W-:Y:S01]  /*07f0*/  IMAD.X R5, RZ, RZ, R5, P4 ;  /* 0x000000ffff057224 */ /* 0x001fe200020e0605 */
[----:B--2---:R0:W-:Y:S02]  /*0800*/  STS [R3], R4 ;  /* 0x0000000403007388 */ /* 0x0041e40000000800 */
[----:B0-----:R-:W-:-:S09]  /*0810*/  VIADD R3, R3, 0x4 ;  /* 0x0000000403037836 */ /* 0x001fd20000000000 */
[----:B------:R-:W-:Y:S05]  /*0820*/  @P2 BRA `(.L_x_6) ;  /* 0xfffffffc00dc2947 */ /* 0x000fea000383ffff */
.L_x_5:
[----:B------:R-:W-:Y:S01]  /*0830*/  BAR.SYNC.DEFER_BLOCKING 0x0 ;  /* 0x0000000000007b1d */ /* 0x000fe20000010000 */
[----:B------:R-:W-:-:S05]  /*0840*/  IMAD.MOV.U32 R3, RZ, RZ, RZ ;  /* 0x000000ffff037224 */ /* 0x000fca00078e00ff */
[----:B------:R-:W-:Y:S05]  /*0850*/  @!P3 BRA `(.L_x_7) ;  /* 0x000000000058b947 */ /* 0x000fea0003800000 */
[----:B------:R-:W0:Y:S01]  /*0860*/  LDC.64 R4, c[0x0][0x388] ;  /* 0x0000e200ff047b82 */ /* 0x000e220000000a00 */
[----:B------:R-:W-:Y:S01]  /*0870*/  LOP3.LUT R3, R0, 0x7f8, RZ, 0xc0, !PT ;  /* 0x000007f800037812 */ /* 0x000fe200078ec0ff */
[----:B0-----:R-:W-:-:S03]  /*0880*/  IMAD.WIDE.U32 R4, R2, 0x4, R4 ;  /* 0x0000000402047825 */ /* 0x001fc600078e0004 */
[----:B------:R-:W-:Y:S02]  /*0890*/  IADD3 R7, P2, PT, R4, 0x10, RZ ;  /* 0x0000001004077810 */ /* 0x000fe40007f5e0ff */
[----:B------:R-:W-:-:S03]  /*08a0*/  LOP3.LUT R4, R0, 0xfffffff8, RZ, 0xc0, !PT ;  /* 0xfffffff800047812 */ /* 0x000fc600078ec0ff */
[----:B------:R-:W-:Y:S01]  /*08b0*/  IMAD.X R10, RZ, RZ, R5, P2 ;  /* 0x000000ffff0a7224 */ /* 0x000fe200010e0605 */
[----:B------:R-:W-:-:S07]  /*08c0*/  IADD3 R6, PT, PT, -R4, RZ, RZ ;  /* 0x000000ff04067210 */ /* 0x000fce0007ffe1ff */
.L_x_8:
[----:B------:R-:W-:Y:S02]  /*08d0*/  VIADD R6, R6, 0x8 ;  /* 0x0000000806067836 */ /* 0x000fe40000000000 */
[----:B0-----:R-:W-:Y:S02]  /*08e0*/  IMAD.MOV.U32 R4, RZ, RZ, R7 ;  /* 0x000000ffff047224 */ /* 0x001fe400078e0007 */
[----:B------:R-:W-:Y:S01]  /*08f0*/  IMAD.MOV.U32 R5, RZ, RZ, R10 ;  /* 0x000000ffff057224 */ /* 0x000fe200078e000a */
[----:B------:R-:W-:Y:S02]  /*0900*/  ISETP.NE.AND P2, PT, R6, RZ, PT ;  /* 0x000000ff0600720c */ /* 0x000fe40003f45270 */
[----:B------:R-:W-:Y:S02]  /*0910*/  IADD3 R7, P3, PT, R4, 0x20, RZ ;  /* 0x0000002004077810 */ /* 0x000fe40007f7e0ff */
[----:B------:R0:W-:Y:S03]  /*0920*/  STG.E desc[UR6][R4.64+-0x10], RZ ;  /* 0xfffff0ff04007986 */ /* 0x0001e6000c101906 */
[----:B------:R-:W-:Y:S01]  /*0930*/  IMAD.X R10, RZ, RZ, R5, P3 ;  /* 0x000000ffff0a7224 */ /* 0x000fe200018e0605 */
[----:B------:R0:W-:Y:S04]  /*0940*/  STG.E desc[UR6][R4.64+-0xc], RZ ;  /* 0xfffff4ff04007986 */ /* 0x0001e8000c101906 */
[----:B------:R0:W-:Y:S04]  /*0950*/  STG.E desc[UR6][R4.64+-0x8], RZ ;  /* 0xfffff8ff04007986 */ /* 0x0001e8000c101906 */
[----:B------:R0:W-:Y:S04]  /*0960*/  STG.E desc[UR6][R4.64+-0x4], RZ ;  /* 0xfffffcff04007986 */ /* 0x0001e8000c101906 */
[----:B------:R0:W-:Y:S04]  /*0970*/  STG.E desc[UR6][R4.64], RZ ;  /* 0x000000ff04007986 */ /* 0x0001e8000c101906 */
[----:B------:R0:W-:Y:S04]  /*0980*/  STG.E desc[UR6][R4.64+0x4], RZ ;  /* 0x000004ff04007986 */ /* 0x0001e8000c101906 */
[----:B------:R0:W-:Y:S04]  /*0990*/  STG.E desc[UR6][R4.64+0x8], RZ ;  /* 0x000008ff04007986 */ /* 0x0001e8000c101906 */
[----:B------:R0:W-:Y:S01]  /*09a0*/  STG.E desc[UR6][R4.64+0xc], RZ ;  /* 0x00000cff04007986 */ /* 0x0001e2000c101906 */
[----:B------:R-:W-:Y:S05]  /*09b0*/  @P2 BRA `(.L_x_8) ;  /* 0xfffffffc00c42947 */ /* 0x000fea000383ffff */
.L_x_7:
[----:B------:R-:W-:Y:S05]  /*09c0*/  @!P1 EXIT ;  /* 0x000000000000994d */ /* 0x000fea0003800000 */
[----:B------:R-:W-:-:S13]  /*09d0*/  ISETP.GE.U32.AND P1, PT, R9, 0x4, PT ;  /* 0x000000040900780c */ /* 0x000fda0003f26070 */
[----:B------:R-:W-:Y:S05]  /*09e0*/  @!P1 BRA `(.L_x_9) ;  /* 0x0000000000349947 */ /* 0x000fea0003800000 */
[----:B0-----:R-:W0:Y:S01]  /*09f0*/  LDC.64 R4, c[0x0][0x388] ;  /* 0x0000e200ff047b82 */ /* 0x001e220000000a00 */
[----:B------:R-:W1:Y:S01]  /*0a00*/  LDCU.64 UR4, c[0x0][0x388] ;  /* 0x00007100ff0477ac */ /* 0x000e620008000a00 */
[C---:B------:R-:W-:Y:S01]  /*0a10*/  IADD3 R9, P1, PT, R2.reuse, R3, RZ ;  /* 0x0000000302097210 */ /* 0x040fe20007f3e0ff */
[----:B------:R-:W-:Y:S02]  /*0a20*/  IMAD.IADD R7, R2, 0x1, R3 ;  /* 0x0000000102077824 */ /* 0x000fe400078e0203 */
[----:B------:R-:W-:Y:S01]  /*0a30*/  VIADD R3, R3, 0x4 ;  /* 0x0000000403037836 */ /* 0x000fe20000000000 */
[----:B------:R-:W-:Y:S02]  /*0a40*/  IADD3.X R10, PT, PT, RZ, RZ, RZ, P1, !PT ;  /* 0x000000ffff0a7210 */ /* 0x000fe40000ffe4ff */
[----:B-1----:R-:W-:Y:S01]  /*0a50*/  LEA R6, P1, R9, UR4, 0x2 ;  /* 0x0000000409067c11 */ /* 0x002fe2000f8210ff */
[----:B0-----:R-:W-:-:S03]  /*0a60*/  IMAD.WIDE.U32 R4, R7, 0x4, R4 ;  /* 0x0000000407047825 */ /* 0x001fc600078e0004 */
[----:B------:R-:W-:Y:S02]  /*0a70*/  LEA.HI.X R7, R9, UR5, R10, 0x2, P1 ;  /* 0x0000000509077c11 */ /* 0x000fe400088f140a */
[----:B------:R1:W-:Y:S04]  /*0a80*/  STG.E desc[UR6][R4.64], RZ ;  /* 0x000000ff04007986 */ /* 0x0003e8000c101906 */
[----:B------:R1:W-:Y:S04]  /*0a90*/  STG.E desc[UR6][R6.64+0x4], RZ ;  /* 0x000004ff06007986 */ /* 0x0003e8000c101906 */
[----:B------:R1:W-:Y:S04]  /*0aa0*/  STG.E desc[UR6][R6.64+0x8], RZ ;  /* 0x000008ff06007986 */ /* 0x0003e8000c101906 */
[----:B------:R1:W-:Y:S02]  /*0ab0*/  STG.E desc[UR6][R6.64+0xc], RZ ;  /* 0x00000cff06007986 */ /* 0x0003e4000c101906 */
.L_x_9:
[----:B------:R-:W-:Y:S05]  /*0ac0*/  @!P0 EXIT ;  /* 0x000000000000894d */ /* 0x000fea0003800000 */
[----:B------:R-:W-:Y:S02]  /*0ad0*/  ISETP.NE.AND P0, PT, R8, 0x1, PT ;  /* 0x000000010800780c */ /* 0x000fe40003f05270 */
[----:B------:R-:W-:-:S04]  /*0ae0*/  LOP3.LUT R0, R0, 0x1, RZ, 0xc0, !PT ;  /* 0x0000000100007812 */ /* 0x000fc800078ec0ff */
[----:B------:R-:W-:-:S07]  /*0af0*/  ISETP.NE.U32.AND P1, PT, R0, 0x1, PT ;  /* 0x000000010000780c */ /* 0x000fce0003f25070 */
[----:B------:R-:W-:Y:S06]  /*0b00*/  @!P0 BRA `(.L_x_10) ;  /* 0x00000000002c8947 */ /* 0x000fec0003800000 */
[----:B01----:R-:W0:Y:S01]  /*0b10*/  LDC.64 R4, c[0x0][0x388] ;  /* 0x0000e200ff047b82 */ /* 0x003e220000000a00 */
[----:B------:R-:W1:Y:S01]  /*0b20*/  LDCU.64 UR4, c[0x0][0x388] ;  /* 0x00007100ff0477ac */ /* 0x000e620008000a00 */
[C---:B------:R-:W-:Y:S01]  /*0b30*/  IADD3 R0, P0, PT, R2.reuse, R3, RZ ;  /* 0x0000000302007210 */ /* 0x040fe20007f1e0ff */
[----:B------:R-:W-:Y:S02]  /*0b40*/  IMAD.IADD R7, R2, 0x1, R3 ;  /* 0x0000000102077824 */ /* 0x000fe400078e0203 */
[----:B------:R-:W-:Y:S02]  /*0b50*/  VIADD R3, R3, 0x2 ;  /* 0x0000000203037836 */ /* 0x000fe40000000000 */
[----:B------:R-:W-:Y:S01]  /*0b60*/  IMAD.X R9, RZ, RZ, RZ, P0 ;  /* 0x000000ffff097224 */ /* 0x000fe200000e06ff */
[----:B-1----:R-:W-:Y:S01]  /*0b70*/  LEA R6, P0, R0, UR4, 0x2 ;  /* 0x0000000400067c11 */ /* 0x002fe2000f8010ff */
[----:B0-----:R-:W-:-:S03]  /*0b80*/  IMAD.WIDE.U32 R4, R7, 0x4, R4 ;  /* 0x0000000407047825 */ /* 0x001fc600078e0004 */
[----:B------:R-:W-:Y:S02]  /*0b90*/  LEA.HI.X R7, R0, UR5, R9, 0x2, P0 ;  /* 0x0000000500077c11 */ /* 0x000fe400080f1409 */
[----:B------:R2:W-:Y:S04]  /*0ba0*/  STG.E desc[UR6][R4.64], RZ ;  /* 0x000000ff04007986 */ /* 0x0005e8000c101906 */
[----:B------:R2:W-:Y:S03]  /*0bb0*/  STG.E desc[UR6][R6.64+0x4], RZ ;  /* 0x000004ff06007986 */ /* 0x0005e6000c101906 */
.L_x_10:
[----:B------:R-:W-:Y:S05]  /*0bc0*/  @P1 EXIT ;  /* 0x000000000000194d */ /* 0x000fea0003800000 */
[----:B012---:R-:W0:Y:S01]  /*0bd0*/  LDC.64 R4, c[0x0][0x388] ;  /* 0x0000e200ff047b82 */ /* 0x007e220000000a00 */
[----:B------:R-:W-:-:S04]  /*0be0*/  IMAD.IADD R3, R2, 0x1, R3 ;  /* 0x0000000102037824 */ /* 0x000fc800078e0203 */
[----:B0-----:R-:W-:-:S05]  /*0bf0*/  IMAD.WIDE.U32 R2, R3, 0x4, R4 ;  /* 0x0000000403027825 */ /* 0x001fca00078e0004 */
[----:B------:R-:W-:Y:S01]  /*0c00*/  STG.E desc[UR6][R2.64], RZ ;  /* 0x000000ff02007986 */ /* 0x000fe2000c101906 */
[----:B------:R-:W-:Y:S05]  /*0c10*/  EXIT ;  /* 0x000000000000794d */ /* 0x000fea0003800000 */
.L_x_11:
[----:B------:R-:W-:-:S00]  /*0c20*/  BRA `(.L_x_11) ;  /* 0xfffffffc00fc7947 */ /* 0x000fc0000383ffff */
[----:B------:R-:W-:-:S00]  /*0c30*/  NOP ;  /* 0x0000000000007918 */ /* 0x000fc00000000000 */
        /* <DEDUP_REMOVED lines=12> */
.L_x_39:


//--------------------- .text._Z18student_all_gatherPfS_ --------------------------
	.section	.text._Z18student_all_gatherPfS_,"ax",@progbits
	.align	128
        .global         _Z18student_all_gatherPfS_
        .type           _Z18student_all_gatherPfS_,@function
        .size           _Z18student_all_gatherPfS_,(.L_x_40 - _Z18student_all_gatherPfS_)
        .other          _Z18student_all_gatherPfS_,@"STO_CUDA_ENTRY STV_DEFAULT"
_Z18student_all_gatherPfS_:
.text._Z18student_all_gatherPfS_:
[----:B------:R-:W-:Y:S01]  /*0000*/  LDC R1, c[0x0][0x37c] ;  /* 0x0000df00ff017b82 */ /* 0x000fe20000000800 */
[----:B------:R-:W0:Y:S07]  /*0010*/  S2R R9, SR_TID.X ;  /* 0x0000000000097919 */ /* 0x000e2e0000002100 */
[----:B------:R-:W0:Y:S01]  /*0020*/  LDC.64 R4, c[0x0][0x380] ;  /* 0x0000e000ff047b82 */ /* 0x000e220000000a00 */
[----:B------:R-:W1:Y:S01]  /*0030*/  LDCU.64 UR6, c[0x0][0x358] ;  /* 0x00006b00ff0677ac */ /* 0x000e620008000a00 */
[----:B0-----:R-:W-:-:S06]  /*0040*/  IMAD.WIDE.U32 R4, R9, 0x4, R4 ;  /* 0x0000000409047825 */ /* 0x001fcc00078e0004 */
[----:B-1----:R-:W2:Y:S01]  /*0050*/  LDG.E R4, desc[UR6][R4.64] ;  /* 0x0000000604047981 */ /* 0x002ea2000c1e1900 */
[----:B------:R-:W0:Y:S01]  /*0060*/  S2UR UR5, SR_CgaCtaId ;  /* 0x00000000000579c3 */ /* 0x000e220000008800 */
[----:B------:R-:W-:Y:S01]  /*0070*/  UMOV UR4, 0x400 ;  /* 0x0000040000047882 */ /* 0x000fe20000000000 */
[----:B------:R-:W-:-:S06]  /*0080*/  IMAD.MOV.U32 R3, RZ, RZ, RZ ;  /* 0x000000ffff037224 */ /* 0x000fcc00078e00ff */
[----:B------:R-:W1:Y:S01]  /*0090*/  LDC R8, c[0x0][0x360] ;  /* 0x0000d800ff087b82 */ /* 0x000e620000000800 */
[----:B0-----:R-:W-:-:S06]  /*00a0*/  ULEA UR4, UR5, UR4, 0x18 ;  /* 0x0000000405047291 */ /* 0x001fcc000f8ec0ff */
[----:B------:R-:W-:Y:S02]  /*00b0*/  LEA R7, R9, UR4, 0x2 ;  /* 0x0000000409077c11 */ /* 0x000fe4000f8e10ff */
[C---:B-1----:R-:W-:Y:S01]  /*00c0*/  ISETP.GE.U32.AND P1, PT, R8.reuse, 0x8, PT ;  /* 0x000000080800780c */ /* 0x042fe20003f26070 */
[C---:B------:R-:W-:Y:S01]  /*00d0*/  IMAD R0, R8.reuse, R9, RZ ;  /* 0x0000000908007224 */ /* 0x040fe200078e02ff */
[----:B------:R-:W-:-:S04]  /*00e0*/  LOP3.LUT R2, R8, 0x7, RZ, 0xc0, !PT ;  /* 0x0000000708027812 */ /* 0x000fc800078ec0ff */
[----:B------:R-:W-:Y:S01]  /*00f0*/  ISETP.NE.AND P0, PT, R2, RZ, PT ;  /* 0x000000ff0200720c */ /* 0x000fe20003f05270 */
[----:B--2---:R0:W-:Y:S01]  /*0100*/  STS [R7], R4 ;  /* 0x0000000407007388 */ /* 0x0041e20000000800 */
[----:B------:R-:W-:Y:S06]  /*0110*/  BAR.SYNC.DEFER_BLOCKING 0x0 ;  /* 0x0000000000007b1d */ /* 0x000fec0000010000 */
[----:B------:R-:W-:Y:S05]  /*0120*/  @!P1 BRA `(.L_x_12) ;  /* 0x0000000000589947 */ /* 0x000fea0003800000 */
[----:B0-----:R-:W0:Y:S01]  /*0130*/  LDC.64 R4, c[0x0][0x388] ;  /* 0x0000e200ff047b82 */ /* 0x001e220000000a00 */
[----:B------:R-:W-:Y:S01]  /*0140*/  LOP3.LUT R3, R8, 0x7f8, RZ, 0xc0, !PT ;  /* 0x000007f808037812 */ /* 0x000fe200078ec0ff */
[----:B0-----:R-:W-:-:S03]  /*0150*/  IMAD.WIDE.U32 R4, R0, 0x4, R4 ;  /* 0x0000000400047825 */ /* 0x001fc600078e0004 */
[----:B------:R-:W-:Y:S02]  /*0160*/  IADD3 R7, P1, PT, R4, 0x10, RZ ;  /* 0x0000001004077810 */ /* 0x000fe40007f3e0ff */
[----:B------:R-:W-:-:S03]  /*0170*/  LOP3.LUT R4, R8, 0xfffffff8, RZ, 0xc0, !PT ;  /* 0xfffffff808047812 */ /* 0x000fc600078ec0ff */
[----:B------:R-:W-:Y:S02]  /*0180*/  IMAD.X R10, RZ, RZ, R5, P1 ;  /* 0x000000ffff0a7224 */ /* 0x000fe400008e0605 */
[----:B------:R-:W-:-:S07]  /*0190*/  IMAD.MOV R6, RZ, RZ, -R4 ;  /* 0x000000ffff067224 */ /* 0x000fce00078e0a04 */
.L_x_13:
[----:B------:R-:W-:Y:S02]  /*01a0*/  VIADD R6, R6, 0x8 ;  /* 0x0000000806067836 */ /* 0x000fe40000000000 */
[----:B-1----:R-:W-:Y:S02]  /*01b0*/  IMAD.MOV.U32 R4, RZ, RZ, R7 ;  /* 0x000000ffff047224 */ /* 0x002fe400078e0007 */
        /* <DEDUP_REMOVED lines=13> */
.L_x_12:
[----:B------:R-:W-:Y:S05]  /*0290*/  @!P0 EXIT ;  /* 0x000000000000894d */ /* 0x000fea0003800000 */
[----:B------:R-:W-:Y:S02]  /*02a0*/  ISETP.GE.U32.AND P1, PT, R2, 0x4, PT ;  /* 0x000000040200780c */ /* 0x000fe40003f26070 */
[----:B------:R-:W-:-:S04]  /*02b0*/  LOP3.LUT R10, R8, 0x3, RZ, 0xc0, !PT ;  /* 0x00000003080a7812 */ /* 0x000fc800078ec0ff */
[----:B------:R-:W-:-:S07]  /*02c0*/  ISETP.NE.AND P0, PT, R10, RZ, PT ;  /* 0x000000ff0a00720c */ /* 0x000fce0003f05270 */
        /* <DEDUP_REMOVED lines=11> */
[----:B------:R2:W-:Y:S04]  /*0380*/  STG.E desc[UR6][R6.64+0x4], RZ ;  /* 0x000004ff06007986 */ /* 0x0005e8000c101906 */
[----:B------:R2:W-:Y:S04]  /*0390*/  STG.E desc[UR6][R6.64+0x8], RZ ;  /* 0x000008ff06007986 */ /* 0x0005e8000c101906 */
[----:B------:R2:W-:Y:S02]  /*03a0*/  STG.E desc[UR6][R6.64+0xc], RZ ;  /* 0x00000cff06007986 */ /* 0x0005e4000c101906 */
.L_x_14:
[----:B------:R-:W-:Y:S05]  /*03b0*/  @!P0 EXIT ;  /* 0x000000000000894d */ /* 0x000fea0003800000 */
[----:B------:R-:W-:Y:S02]  /*03c0*/  ISETP.NE.AND P1, PT, R10, 0x1, PT ;  /* 0x000000010a00780c */ /* 0x000fe40003f25270 */
[----:B------:R-:W-:-:S04]  /*03d0*/  LOP3.LUT R2, R8, 0x1, RZ, 0xc0, !PT ;  /* 0x0000000108027812 */ /* 0x000fc800078ec0ff */
[----:B------:R-:W-:-:S07]  /*03e0*/  ISETP.NE.U32.AND P0, PT, R2, 0x1, PT ;  /* 0x000000010200780c */ /* 0x000fce0003f05070 */
[----:B------:R-:W-:Y:S06]  /*03f0*/  @!P1 BRA `(.L_x_15) ;  /* 0x00000000002c9947 */ /* 0x000fec0003800000 */
[----:B012---:R-:W0:Y:S01]  /*0400*/  LDC.64 R4, c[0x0][0x388] ;  /* 0x0000e200ff047b82 */ /* 0x007e220000000a00 */
        /* <DEDUP_REMOVED lines=10> */
.L_x_15:
[----:B------:R-:W-:Y:S05]  /*04b0*/  @P0 EXIT ;  /* 0x000000000000094d */ /* 0x000fea0003800000 */
[----:B0123--:R-:W0:Y:S01]  /*04c0*/  LDC.64 R4, c[0x0][0x388] ;  /* 0x0000e200ff047b82 */ /* 0x00fe220000000a00 */
[----:B------:R-:W-:-:S04]  /*04d0*/  IMAD.IADD R3, R0, 0x1, R3 ;  /* 0x0000000100037824 */ /* 0x000fc800078e0203 */
[----:B0-----:R-:W-:-:S05]  /*04e0*/  IMAD.WIDE.U32 R2, R3, 0x4, R4 ;  /* 0x0000000403027825 */ /* 0x001fca00078e0004 */
[----:B------:R-:W-:Y:S01]  /*04f0*/  STG.E desc[UR6][R2.64], RZ ;  /* 0x000000ff02007986 */ /* 0x000fe2000c101906 */
[----:B------:R-:W-:Y:S05]  /*0500*/  EXIT ;  /* 0x000000000000794d */ /* 0x000fea0003800000 */
.L_x_16:
        /* <DEDUP_REMOVED lines=15> */
.L_x_40:


//--------------------- .text._Z18student_all_reducePfS_ --------------------------
	.section	.text._Z18student_all_reducePfS_,"ax",@progbits
	.align	128
        .global         _Z18student_all_reducePfS_
        .type           _Z18student_all_reducePfS_,@function
        .size           _Z18student_all_reducePfS_,(.L_x_41 - _Z18student_all_reducePfS_)
        .other          _Z18student_all_reducePfS_,@"STO_CUDA_ENTRY STV_DEFAULT"
_Z18student_all_reducePfS_:
.text._Z18student_all_reducePfS_:
[----:B------:R-:W-:Y:S01]  /*0000*/  LDC R1, c[0x0][0x37c] ;  /* 0x0000df00ff017b82 */ /* 0x000fe20000000800 */
[----:B------:R-:W0:Y:S07]  /*0010*/  S2R R9, SR_TID.X ;  /* 0x0000000000097919 */ /* 0x000e2e0000002100 */
[----:B------:R-:W0:Y:S01]  /*0020*/  LDC.64 R2, c[0x0][0x380] ;  /* 0x0000e000ff027b82 */ /* 0x000e220000000a00 */
[----:B------:R-:W1:Y:S07]  /*0030*/  LDCU.64 UR6, c[0x0][0x358] ;  /* 0x00006b00ff0677ac */ /* 0x000e6e0008000a00 */
[----:B------:R-:W2:Y:S08]  /*0040*/  S2UR UR5, SR_CgaCtaId ;  /* 0x00000000000579c3 */ /* 0x000eb00000008800 */
[----:B------:R-:W3:Y:S01]  /*0050*/  LDC.64 R4, c[0x0][0x388] ;  /* 0x0000e200ff047b82 */ /* 0x000ee20000000a00 */
[----:B0-----:R-:W-:-:S06]  /*0060*/  IMAD.WIDE.U32 R2, R9, 0x4, R2 ;  /* 0x0000000409027825 */ /* 0x001fcc00078e0002 */
[----:B-1----:R-:W4:Y:S01]  /*0070*/  LDG.E R2, desc[UR6][R2.64] ;  /* 0x0000000602027981 */ /* 0x002f22000c1e1900 */
[----:B------:R-:W-:Y:S02]  /*0080*/  UMOV UR4, 0x400 ;  /* 0x0000040000047882 */ /* 0x000fe40000000000 */
[----:B--2---:R-:W-:Y:S01]  /*0090*/  ULEA UR4, UR5, UR4, 0x18 ;  /* 0x0000000405047291 */ /* 0x004fe2000f8ec0ff */
[----:B---3--:R-:W-:-:S05]  /*00a0*/  IMAD.WIDE.U32 R4, R9, 0x4, R4 ;  /* 0x0000000409047825 */ /* 0x008fca00078e0004 */
[----:B------:R-:W-:-:S05]  /*00b0*/  LEA R7, R9, UR4, 0x2 ;  /* 0x0000000409077c11 */ /* 0x000fca000f8e10ff */
[----:B----4-:R-:W-:Y:S01]  /*00c0*/  STS [R7], R2 ;  /* 0x0000000207007388 */ /* 0x010fe20000000800 */
[----:B------:R-:W-:Y:S06]  /*00d0*/  BAR.SYNC.DEFER_BLOCKING 0x0 ;  /* 0x0000000000007b1d */ /* 0x000fec0000010000 */
[----:B------:R-:W-:Y:S01]  /*00e0*/  STG.E desc[UR6][R4.64], RZ ;  /* 0x000000ff04007986 */ /* 0x000fe2000c101906 */
[----:B------:R-:W-:Y:S05]  /*00f0*/  EXIT ;  /* 0x000000000000794d */ /* 0x000fea0003800000 */
.L_x_17:
        /* <DEDUP_REMOVED lines=16> */
.L_x_41:


//--------------------- .text._Z14student_gatheriPfS_ --------------------------
	.section	.text._Z14student_gatheriPfS_,"ax",@progbits
	.align	128
        .global         _Z14student_gatheriPfS_
        .type           _Z14student_gatheriPfS_,@function
        .size           _Z14student_gatheriPfS_,(.L_x_42 - _Z14student_gatheriPfS_)
        .other          _Z14student_gatheriPfS_,@"STO_CUDA_ENTRY STV_DEFAULT"
_Z14student_gatheriPfS_:
.text._Z14student_gatheriPfS_:
[----:B------:R-:W-:Y:S01]  /*0000*/  LDC R1, c[0x0][0x37c] ;  /* 0x0000df00ff017b82 */ /* 0x000fe20000000800 */
[----:B------:R-:W0:Y:S07]  /*0010*/  S2R R5, SR_TID.X ;  /* 0x0000000000057919 */ /* 0x000e2e0000002100 */
[----:B------:R-:W0:Y:S01]  /*0020*/  LDC.64 R2, c[0x0][0x388] ;  /* 0x0000e200ff027b82 */ /* 0x000e220000000a00 */
[----:B------:R-:W1:Y:S07]  /*0030*/  LDCU.64 UR6, c[0x0][0x358] ;  /* 0x00006b00ff0677ac */ /* 0x000e6e0008000a00 */
[----:B------:R-:W2:Y:S08]  /*0040*/  S2UR UR5, SR_CgaCtaId ;  /* 0x00000000000579c3 */ /* 0x000eb00000008800 */
[----:B------:R-:W3:Y:S01]  /*0050*/  LDC R0, c[0x0][0x380] ;  /* 0x0000e000ff007b82 */ /* 0x000ee20000000800 */
[----:B0-----:R-:W-:-:S06]  /*0060*/  IMAD.WIDE.U32 R2, R5, 0x4, R2 ;  /* 0x0000000405027825 */ /* 0x001fcc00078e0002 */
[----:B-1----:R-:W4:Y:S01]  /*0070*/  LDG.E R2, desc[UR6][R2.64] ;  /* 0x0000000602027981 */ /* 0x002f22000c1e1900 */
[----:B------:R-:W-:Y:S01]  /*0080*/  UMOV UR4, 0x400 ;  /* 0x0000040000047882 */ /* 0x000fe20000000000 */
[----:B------:R-:W0:Y:S01]  /*0090*/  LDC R6, c[0x0][0x360] ;  /* 0x0000d800ff067b82 */ /* 0x000e220000000800 */
[----:B--2---:R-:W-:Y:S01]  /*00a0*/  ULEA UR4, UR5, UR4, 0x18 ;  /* 0x0000000405047291 */ /* 0x004fe2000f8ec0ff */
[----:B---3--:R-:W-:-:S05]  /*00b0*/  ISETP.NE.AND P0, PT, R5, R0, PT ;  /* 0x000000000500720c */ /* 0x008fca0003f05270 */
[----:B------:R-:W-:-:S05]  /*00c0*/  LEA R5, R5, UR4, 0x2 ;  /* 0x0000000405057c11 */ /* 0x000fca000f8e10ff */
[----:B----4-:R1:W-:Y:S01]  /*00d0*/  STS [R5], R2 ;  /* 0x0000000205007388 */ /* 0x0103e20000000800 */
[----:B------:R-:W-:Y:S06]  /*00e0*/  BAR.SYNC.DEFER_BLOCKING 0x0 ;  /* 0x0000000000007b1d */ /* 0x000fec0000010000 */
[----:B0-----:R-:W-:Y:S05]  /*00f0*/  @P0 EXIT ;  /* 0x000000000000094d */ /* 0x001fea0003800000 */
[C---:B------:R-:W-:Y:S01]  /*0100*/  ISETP.GE.U32.AND P1, PT, R6.reuse, 0x8, PT ;  /* 0x000000080600780c */ /* 0x040fe20003f26070 */
[C---:B------:R-:W-:Y:S01]  /*0110*/  IMAD R0, R6.reuse, R0, RZ ;  /* 0x0000000006007224 */ /* 0x040fe200078e02ff */
[----:B------:R-:W-:Y:S01]  /*0120*/  LOP3.LUT R8, R6, 0x7, RZ, 0xc0, !PT ;  /* 0x0000000706087812 */ /* 0x000fe200078ec0ff */
[----:B-1----:R-:W-:-:S03]  /*0130*/  IMAD.MOV.U32 R5, RZ, RZ, RZ ;  /* 0x000000ffff057224 */ /* 0x002fc600078e00ff */
[----:B------:R-:W-:-:S07]  /*0140*/  ISETP.NE.AND P0, PT, R8, RZ, PT ;  /* 0x000000ff0800720c */ /* 0x000fce0003f05270 */
[----:B------:R-:W-:Y:S06]  /*0150*/  @!P1 BRA `(.L_x_18) ;  /* 0x0000000000589947 */ /* 0x000fec0003800000 */
[----:B------:R-:W0:Y:S01]  /*0160*/  LDCU.64 UR4, c[0x0][0x390] ;  /* 0x00007200ff0477ac */ /* 0x000e220008000a00 */
[C---:B------:R-:W-:Y:S01]  /*0170*/  LOP3.LUT R2, R6.reuse, 0xfffffff8, RZ, 0xc0, !PT ;  /* 0xfffffff806027812 */ /* 0x040fe200078ec0ff */
[----:B------:R-:W-:Y:S01]  /*0180*/  IMAD.MOV.U32 R7, RZ, RZ, R0 ;  /* 0x000000ffff077224 */ /* 0x000fe200078e0000 */
[----:B------:R-:W-:-:S03]  /*0190*/  LOP3.LUT R5, R6, 0x7f8, RZ, 0xc0, !PT ;  /* 0x000007f806057812 */ /* 0x000fc600078ec0ff */
[----:B------:R-:W-:Y:S01]  /*01a0*/  IMAD.MOV R4, RZ, RZ, -R2 ;  /* 0x000000ffff047224 */ /* 0x000fe200078e0a02 */
[----:B0-----:R-:W-:-:S04]  /*01b0*/  UIADD3 UR4, UP0, UPT, UR4, 0x10, URZ ;  /* 0x0000001004047890 */ /* 0x001fc8000ff1e0ff */
[----:B------:R-:W-:-:S12]  /*01c0*/  UIADD3.X UR5, UPT, UPT, URZ, UR5, URZ, UP0, !UPT ;  /* 0x00000005ff057290 */ /* 0x000fd800087fe4ff */
.L_x_19:
[----:B0-----:R-:W-:Y:S01]  /*01d0*/  MOV R3, UR5 ;  /* 0x0000000500037c02 */ /* 0x001fe20008000f00 */
[----:B------:R-:W-:Y:S02]  /*01e0*/  IMAD.U32 R2, RZ, RZ, UR4 ;  /* 0x00000004ff027e24 */ /* 0x000fe4000f8e00ff */
[----:B------:R-:W-:Y:S02]  /*01f0*/  VIADD R4, R4, 0x8 ;  /* 0x0000000804047836 */ /* 0x000fe40000000000 */
[----:B------:R-:W-:-:S03]  /*0200*/  IMAD.WIDE R2, R7, 0x4, R2 ;  /* 0x0000000407027825 */ /* 0x000fc600078e0202 */
[----:B------:R-:W-:Y:S01]  /*0210*/  ISETP.NE.AND P1, PT, R4, RZ, PT ;  /* 0x000000ff0400720c */ /* 0x000fe20003f25270 */
[----:B------:R-:W-:Y:S01]  /*0220*/  VIADD R7, R7, 0x8 ;  /* 0x0000000807077836 */ /* 0x000fe20000000000 */
[----:B------:R0:W-:Y:S04]  /*0230*/  STG.E desc[UR6][R2.64+-0x10], RZ ;  /* 0xfffff0ff02007986 */ /* 0x0001e8000c101906 */
        /* <DEDUP_REMOVED lines=8> */
.L_x_18:
[----:B------:R-:W-:Y:S05]  /*02c0*/  @!P0 EXIT ;  /* 0x000000000000894d */ /* 0x000fea0003800000 */
[----:B------:R-:W-:Y:S02]  /*02d0*/  ISETP.GE.U32.AND P0, PT, R8, 0x4, PT ;  /* 0x000000040800780c */ /* 0x000fe40003f06070 */
[----:B------:R-:W-:-:S04]  /*02e0*/  LOP3.LUT R4, R6, 0x3, RZ, 0xc0, !PT ;  /* 0x0000000306047812 */ /* 0x000fc800078ec0ff */
[----:B------:R-:W-:-:S07]  /*02f0*/  ISETP.NE.AND P1, PT, R4, RZ, PT ;  /* 0x000000ff0400720c */ /* 0x000fce0003f25270 */
[----:B------:R-:W-:Y:S06]  /*0300*/  @!P0 BRA `(.L_x_20) ;  /* 0x0000000000208947 */ /* 0x000fec0003800000 */
[----:B0-----:R-:W0:Y:S01]  /*0310*/  LDC.64 R2, c[0x0][0x390] ;  /* 0x0000e400ff027b82 */ /* 0x001e220000000a00 */
[----:B------:R-:W-:Y:S01]  /*0320*/  IADD3 R7, PT, PT, R0, R5, RZ ;  /* 0x0000000500077210 */ /* 0x000fe20007ffe0ff */
[----:B------:R-:W-:-:S04]  /*0330*/  VIADD R5, R5, 0x4 ;  /* 0x0000000405057836 */ /* 0x000fc80000000000 */
[----:B0-----:R-:W-:-:S05]  /*0340*/  IMAD.WIDE R2, R7, 0x4, R2 ;  /* 0x0000000407027825 */ /* 0x001fca00078e0202 */
[----:B------:R1:W-:Y:S04]  /*0350*/  STG.E desc[UR6][R2.64], RZ ;  /* 0x000000ff02007986 */ /* 0x0003e8000c101906 */
[----:B------:R1:W-:Y:S04]  /*0360*/  STG.E desc[UR6][R2.64+0x4], RZ ;  /* 0x000004ff02007986 */ /* 0x0003e8000c101906 */
[----:B------:R1:W-:Y:S04]  /*0370*/  STG.E desc[UR6][R2.64+0x8], RZ ;  /* 0x000008ff02007986 */ /* 0x0003e8000c101906 */
[----:B------:R1:W-:Y:S02]  /*0380*/  STG.E desc[UR6][R2.64+0xc], RZ ;  /* 0x00000cff02007986 */ /* 0x0003e4000c101906 */
.L_x_20:
[----:B------:R-:W-:Y:S05]  /*0390*/  @!P1 EXIT ;  /* 0x000000000000994d */ /* 0x000fea0003800000 */
[----:B------:R-:W-:Y:S02]  /*03a0*/  ISETP.NE.AND P0, PT, R4, 0x1, PT ;  /* 0x000000010400780c */ /* 0x000fe40003f05270 */
[----:B------:R-:W-:-:S04]  /*03b0*/  LOP3.LUT R4, R6, 0x1, RZ, 0xc0, !PT ;  /* 0x0000000106047812 */ /* 0x000fc800078ec0ff */
[----:B------:R-:W-:-:S07]  /*03c0*/  ISETP.NE.U32.AND P1, PT, R4, 0x1, PT ;  /* 0x000000010400780c */ /* 0x000fce0003f25070 */
[----:B01----:R-:W0:Y:S01]  /*03d0*/  @P0 LDC.64 R2, c[0x0][0x390] ;  /* 0x0000e400ff020b82 */ /* 0x003e220000000a00 */
[----:B------:R-:W-:-:S04]  /*03e0*/  @P0 IMAD.IADD R7, R0, 0x1, R5 ;  /* 0x0000000100070824 */ /* 0x000fc800078e0205 */
[----:B0-----:R-:W-:-:S05]  /*03f0*/  @P0 IMAD.WIDE R2, R7, 0x4, R2 ;  /* 0x0000000407020825 */ /* 0x001fca00078e0202 */
[----:B------:R0:W-:Y:S04]  /*0400*/  @P0 STG.E desc[UR6][R2.64], RZ ;  /* 0x000000ff02000986 */ /* 0x0001e8000c101906 */
[----:B------:R0:W-:Y:S01]  /*0410*/  @P0 STG.E desc[UR6][R2.64+0x4], RZ ;  /* 0x000004ff02000986 */ /* 0x0001e2000c101906 */
[----:B------:R-:W-:Y:S05]  /*0420*/  @P1 EXIT ;  /* 0x000000000000194d */ /* 0x000fea0003800000 */
[----:B0-----:R-:W0:Y:S01]  /*0430*/  LDC.64 R2, c[0x0][0x390] ;  /* 0x0000e400ff027b82 */ /* 0x001e220000000a00 */
[----:B------:R-:W-:-:S05]  /*0440*/  @P0 IADD3 R5, PT, PT, R5, 0x2, RZ ;  /* 0x0000000205050810 */ /* 0x000fca0007ffe0ff */
[----:B------:R-:W-:-:S04]  /*0450*/  IMAD.IADD R5, R0, 0x1, R5 ;  /* 0x0000000100057824 */ /* 0x000fc800078e0205 */
[----:B0-----:R-:W-:-:S05]  /*0460*/  IMAD.WIDE R2, R5, 0x4, R2 ;  /* 0x0000000405027825 */ /* 0x001fca00078e0202 */
[----:B------:R-:W-:Y:S01]  /*0470*/  STG.E desc[UR6][R2.64], RZ ;  /* 0x000000ff02007986 */ /* 0x000fe2000c101906 */
[----:B------:R-:W-:Y:S05]  /*0480*/  EXIT ;  /* 0x000000000000794d */ /* 0x000fea0003800000 */
.L_x_21:
        /* <DEDUP_REMOVED lines=15> */
.L_x_42:


//--------------------- .text._Z15student_scatteriPfS_ --------------------------
	.section	.text._Z15student_scatteriPfS_,"ax",@progbits
	.align	128
        .global         _Z15student_scatteriPfS_
        .type           _Z15student_scatteriPfS_,@function
        .size           _Z15student_scatteriPfS_,(.L_x_43 - _Z15student_scatteriPfS_)
        .other          _Z15student_scatteriPfS_,@"STO_CUDA_ENTRY STV_DEFAULT"
_Z15student_scatteriPfS_:
.text._Z15student_scatteriPfS_:
[----:B------:R-:W-:Y:S01]  /*0000*/  LDC R1, c[0x0][0x37c] ;  /* 0x0000df00ff017b82 */ /* 0x000fe20000000800 */
[----:B------:R-:W0:Y:S01]  /*0010*/  S2R R0, SR_TID.X ;  /* 0x0000000000007919 */ /* 0x000e220000002100 */
[----:B------:R-:W0:Y:S01]  /*0020*/  LDCU UR15, c[0x0][0x380] ;  /* 0x00007000ff0f77ac */ /* 0x000e220008000800 */
[----:B------:R-:W-:Y:S01]  /*0030*/  BSSY.RECONVERGENT B0, `(.L_x_22) ;  /* 0x0000070000007945 */ /* 0x000fe20003800200 */
[----:B------:R-:W1:Y:S01]  /*0040*/  LDCU.64 UR12, c[0x0][0x358] ;  /* 0x00006b00ff0c77ac */ /* 0x000e620008000a00 */
[----:B------:R-:W2:Y:S01]  /*0050*/  LDCU UR14, c[0x0][0x360] ;  /* 0x00006c00ff0e77ac */ /* 0x000ea20008000800 */
[----:B0-----:R-:W-:-:S13]  /*0060*/  ISETP.NE.AND P0, PT, R0, UR15, PT ;  /* 0x0000000f00007c0c */ /* 0x001fda000bf05270 */
[----:B-12---:R-:W-:Y:S05]  /*0070*/  @P0 BRA `(.L_x_23) ;  /* 0x0000000400ac0947 */ /* 0x006fea0003800000 */
[----:B------:R-:W-:Y:S02]  /*0080*/  UISETP.GE.U32.AND UP0, UPT, UR14, 0x4, UPT ;  /* 0x000000040e00788c */ /* 0x000fe4000bf06070 */
[----:B------:R-:W-:Y:S02]  /*0090*/  UIMAD UR5, UR14, UR15, URZ ;  /* 0x0000000f0e0572a4 */ /* 0x000fe4000f8e02ff */
[----:B------:R-:W-:Y:S01]  /*00a0*/  ULOP3.LUT UR6, UR14, 0x3, URZ, 0xc0, !UPT ;  /* 0x000000030e067892 */ /* 0x000fe2000f8ec0ff */
[----:B------:R-:W-:-:S04]  /*00b0*/  UMOV UR4, URZ ;  /* 0x000000ff00047c82 */ /* 0x000fc80008000000 */
[----:B------:R-:W-:Y:S07]  /*00c0*/  BRA.U !UP0, `(.L_x_24) ;  /* 0x0000000508507547 */ /* 0x000fee000b800000 */
[----:B------:R-:W0:Y:S01]  /*00d0*/  LDCU.64 UR10, c[0x0][0x388] ;  /* 0x00007100ff0a77ac */ /* 0x000e220008000a00 */
[----:B------:R-:W1:Y:S01]  /*00e0*/  S2UR UR9, SR_CgaCtaId ;  /* 0x00000000000979c3 */ /* 0x000e620000008800 */
[----:B------:R-:W-:Y:S01]  /*00f0*/  MOV R21, UR5 ;  /* 0x0000000500157c02 */ /* 0x000fe20008000f00 */
[----:B------:R-:W-:Y:S02]  /*0100*/  ULOP3.LUT UR7, UR14, 0xfffffffc, URZ, 0xc0, !UPT ;  /* 0xfffffffc0e077892 */ /* 0x000fe4000f8ec0ff */
[----:B------:R-:W-:Y:S02]  /*0110*/  ULOP3.LUT UR4, UR14, 0x7fc, URZ, 0xc0, !UPT ;  /* 0x000007fc0e047892 */ /* 0x000fe4000f8ec0ff */
[----:B------:R-:W-:-:S03]  /*0120*/  UIADD3 UR8, UPT, UPT, -UR7, URZ, URZ ;  /* 0x000000ff07087290 */ /* 0x000fc6000fffe1ff */
[----:B------:R-:W-:Y:S01]  /*0130*/  UMOV UR7, 0x400 ;  /* 0x0000040000077882 */ /* 0x000fe20000000000 */
[----:B0-----:R-:W-:-:S04]  /*0140*/  UIADD3 UR10, UP0, UPT, UR10, 0x8, URZ ;  /* 0x000000080a0a7890 */ /* 0x001fc8000ff1e0ff */
[----:B------:R-:W-:Y:S02]  /*0150*/  UIADD3.X UR11, UPT, UPT, URZ, UR11, URZ, UP0, !UPT ;  /* 0x0000000bff0b7290 */ /* 0x000fe400087fe4ff */
[----:B------:R-:W-:Y:S01]  /*0160*/  UISETP.GE.AND UP0, UPT, UR8, URZ, UPT ;  /* 0x000000ff0800728c */ /* 0x000fe2000bf06270 */
[----:B------:R-:W-:Y:S01]  /*0170*/  MOV R2, UR10 ;  /* 0x0000000a00027c02 */ /* 0x000fe20008000f00 */
[----:B-1----:R-:W-:Y:S02]  /*0180*/  ULEA UR7, UR9, UR7, 0x18 ;  /* 0x0000000709077291 */ /* 0x002fe4000f8ec0ff */
[----:B------:R-:W-:-:S05]  /*0190*/  MOV R3, UR11 ;  /* 0x0000000b00037c02 */ /* 0x000fca0008000f00 */
[----:B------:R-:W-:Y:S05]  /*01a0*/  BRA.U UP0, `(.L_x_25) ;  /* 0x0000000100ec7547 */ /* 0x000fea000b800000 */
[----:B------:R-:W-:Y:S02]  /*01b0*/  UIADD3 UR9, UPT, UPT, -UR8, URZ, URZ ;  /* 0x000000ff08097290 */ /* 0x000fe4000fffe1ff */
[----:B------:R-:W-:Y:S02]  /*01c0*/  UPLOP3.LUT UP0, UPT, UPT, UPT, UPT, 0x80, 0x8 ;  /* 0x000000000008789c */ /* 0x000fe40003f0f070 */
[----:B------:R-:W-:-:S09]  /*01d0*/  UISETP.GT.AND UP1, UPT, UR9, 0xc, UPT ;  /* 0x0000000c0900788c */ /* 0x000fd2000bf24270 */
[----:B------:R-:W-:Y:S05]  /*01e0*/  BRA.U !UP1, `(.L_x_26) ;  /* 0x0000000109847547 */ /* 0x000fea000b800000 */
[----:B------:R-:W-:-:S11]  /*01f0*/  UPLOP3.LUT UP0, UPT, UPT, UPT, UPT, 0x40, 0x4 ;  /* 0x000000000004789c */ /* 0x000fd60003f0e870 */
.L_x_27:
[C---:B------:R-:W-:Y:S01]  /*0200*/  IADD3 R23, PT, PT, R21.reuse, 0x4, RZ ;  /* 0x0000000415177810 */ /* 0x040fe20007ffe0ff */
[C---:B------:R-:W-:Y:S01]  /*0210*/  VIADD R27, R21.reuse, 0xc ;  /* 0x0000000c151b7836 */ /* 0x040fe20000000000 */
[C---:B------:R-:W-:Y:S01]  /*0220*/  IADD3 R25, PT, PT, R21.reuse, 0x8, RZ ;  /* 0x0000000815197810 */ /* 0x040fe20007ffe0ff */
[----:B0-----:R-:W-:-:S04]  /*0230*/  IMAD.WIDE R16, R21, 0x4, R2 ;  /* 0x0000000415107825 */ /* 0x001fc800078e0202 */
[--C-:B------:R-:W-:Y:S01]  /*0240*/  IMAD.WIDE R22, R23, 0x4, R2.reuse ;  /* 0x0000000417167825 */ /* 0x100fe200078e0202 */
[----:B------:R-:W2:Y:S03]  /*0250*/  LDG.E R4, desc[UR12][R16.64+-0x8] ;  /* 0xfffff80c10047981 */ /* 0x000ea6000c1e1900 */
[--C-:B------:R-:W-:Y:S01]  /*0260*/  IMAD.WIDE R24, R25, 0x4, R2.reuse ;  /* 0x0000000419187825 */ /* 0x100fe200078e0202 */
[----:B------:R-:W2:Y:S03]  /*0270*/  LDG.E R5, desc[UR12][R16.64+-0x4] ;  /* 0xfffffc0c10057981 */ /* 0x000ea6000c1e1900 */
[----:B------:R-:W-:Y:S01]  /*0280*/  IMAD.WIDE R26, R27, 0x4, R2 ;  /* 0x000000041b1a7825 */ /* 0x000fe200078e0202 */
[----:B------:R-:W2:Y:S04]  /*0290*/  LDG.E R6, desc[UR12][R16.64] ;  /* 0x0000000c10067981 */ /* 0x000ea8000c1e1900 */
[----:B------:R-:W2:Y:S04]  /*02a0*/  LDG.E R7, desc[UR12][R16.64+0x4] ;  /* 0x0000040c10077981 */ /* 0x000ea8000c1e1900 */
[----:B------:R-:W3:Y:S04]  /*02b0*/  LDG.E R8, desc[UR12][R22.64+-0x8] ;  /* 0xfffff80c16087981 */ /* 0x000ee8000c1e1900 */
[----:B------:R-:W3:Y:S04]  /*02c0*/  LDG.E R9, desc[UR12][R22.64+-0x4] ;  /* 0xfffffc0c16097981 */ /* 0x000ee8000c1e1900 */
[----:B------:R-:W3:Y:S04]  /*02d0*/  LDG.E R10, desc[UR12][R22.64] ;  /* 0x0000000c160a7981 */ /* 0x000ee8000c1e1900 */
[----:B------:R-:W3:Y:S04]  /*02e0*/  LDG.E R11, desc[UR12][R22.64+0x4] ;  /* 0x0000040c160b7981 */ /* 0x000ee8000c1e1900 */
[----:B------:R-:W4:Y:S04]  /*02f0*/  LDG.E R12, desc[UR12][R24.64+-0x8] ;  /* 0xfffff80c180c7981 */ /* 0x000f28000c1e1900 */
[----:B------:R-:W4:Y:S04]  /*0300*/  LDG.E R13, desc[UR12][R24.64+-0x4] ;  /* 0xfffffc0c180d7981 */ /* 0x000f28000c1e1900 */
[----:B------:R-:W4:Y:S04]  /*0310*/  LDG.E R14, desc[UR12][R24.64] ;  /* 0x0000000c180e7981 */ /* 0x000f28000c1e1900 */
[----:B------:R-:W4:Y:S04]  /*0320*/  LDG.E R15, desc[UR12][R24.64+0x4] ;  /* 0x0000040c180f7981 */ /* 0x000f28000c1e1900 */
[----:B------:R-:W5:Y:S04]  /*0330*/  LDG.E R16, desc[UR12][R26.64+-0x8] ;  /* 0xfffff80c1a107981 */ /* 0x000f68000c1e1900 */
[----:B------:R-:W5:Y:S04]  /*0340*/  LDG.E R17, desc[UR12][R26.64+-0x4] ;  /* 0xfffffc0c1a117981 */ /* 0x000f68000c1e1900 */
[----:B------:R-:W5:Y:S04]  /*0350*/  LDG.E R18, desc[UR12][R26.64] ;  /* 0x0000000c1a127981 */ /* 0x000f68000c1e1900 */
[----:B------:R-:W5:Y:S01]  /*0360*/  LDG.E R19, desc[UR12][R26.64+0x4] ;  /* 0x0000040c1a137981 */ /* 0x000f62000c1e1900 */
[----:B------:R-:W-:Y:S01]  /*0370*/  UIADD3 UR8, UPT, UPT, UR8, 0x10, URZ ;  /* 0x0000001008087890 */ /* 0x000fe2000fffe0ff */
[----:B------:R-:W-:-:S03]  /*0380*/  IADD3 R21, PT, PT, R21, 0x10, RZ ;  /* 0x0000001015157810 */ /* 0x000fc60007ffe0ff */
[----:B------:R-:W-:Y:S01]  /*0390*/  UISETP.GE.AND UP1, UPT, UR8, -0xc, UPT ;  /* 0xfffffff40800788c */ /* 0x000fe2000bf26270 */
[----:B--2---:R0:W-:Y:S04]  /*03a0*/  STS.128 [UR7], R4 ;  /* 0x00000004ff007988 */ /* 0x0041e80008000c07 */
[----:B---3--:R0:W-:Y:S04]  /*03b0*/  STS.128 [UR7+0x10], R8 ;  /* 0x00001008ff007988 */ /* 0x0081e80008000c07 */
[----:B----4-:R0:W-:Y:S04]  /*03c0*/  STS.128 [UR7+0x20], R12 ;  /* 0x0000200cff007988 */ /* 0x0101e80008000c07 */
[----:B-----5:R0:W-:Y:S01]  /*03d0*/  STS.128 [UR7+0x30], R16 ;  /* 0x00003010ff007988 */ /* 0x0201e20008000c07 */
[----:B------:R-:W-:Y:S01]  /*03e0*/  UIADD3 UR7, UPT, UPT, UR7, 0x40, URZ ;  /* 0x0000004007077890 */ /* 0x000fe2000fffe0ff */
[----:B------:R-:W-:Y:S11]  /*03f0*/  BRA.U !UP1, `(.L_x_27) ;  /* 0xfffffffd09807547 */ /* 0x000ff6000b83ffff */
.L_x_26:
[----:B------:R-:W-:-:S04]  /*0400*/  UIADD3 UR9, UPT, UPT, -UR8, URZ, URZ ;  /* 0x000000ff08097290 */ /* 0x000fc8000fffe1ff */
[----:B------:R-:W-:-:S09]  /*0410*/  UISETP.GT.AND UP1, UPT, UR9, 0x4, UPT ;  /* 0x000000040900788c */ /* 0x000fd2000bf24270 */
[----:B------:R-:W-:Y:S05]  /*0420*/  BRA.U !UP1, `(.L_x_28) ;  /* 0x0000000109447547 */ /* 0x000fea000b800000 */
[C---:B0-----:R-:W-:Y:S01]  /*0430*/  IADD3 R11, PT, PT, R21.reuse, 0x4, RZ ;  /* 0x00000004150b7810 */ /* 0x041fe20007ffe0ff */
[----:B------:R-:W-:-:S04]  /*0440*/  IMAD.WIDE R8, R21, 0x4, R2 ;  /* 0x0000000415087825 */ /* 0x000fc800078e0202 */
[----:B------:R-:W-:Y:S01]  /*0450*/  IMAD.WIDE R10, R11, 0x4, R2 ;  /* 0x000000040b0a7825 */ /* 0x000fe200078e0202 */
[----:B------:R-:W2:Y:S04]  /*0460*/  LDG.E R4, desc[UR12][R8.64+-0x8] ;  /* 0xfffff80c08047981 */ /* 0x000ea8000c1e1900 */
[----:B------:R-:W2:Y:S04]  /*0470*/  LDG.E R5, desc[UR12][R8.64+-0x4] ;  /* 0xfffffc0c08057981 */ /* 0x000ea8000c1e1900 */
[----:B------:R-:W2:Y:S04]  /*0480*/  LDG.E R6, desc[UR12][R8.64] ;  /* 0x0000000c08067981 */ /* 0x000ea8000c1e1900 */
[----:B------:R-:W2:Y:S04]  /*0490*/  LDG.E R7, desc[UR12][R8.64+0x4] ;  /* 0x0000040c08077981 */ /* 0x000ea8000c1e1900 */
[----:B------:R-:W3:Y:S04]  /*04a0*/  LDG.E R12, desc[UR12][R10.64+-0x8] ;  /* 0xfffff80c0a0c7981 */ /* 0x000ee8000c1e1900 */
[----:B------:R-:W3:Y:S04]  /*04b0*/  LDG.E R13, desc[UR12][R10.64+-0x4] ;  /* 0xfffffc0c0a0d7981 */ /* 0x000ee8000c1e1900 */
[----:B------:R-:W3:Y:S04]  /*04c0*/  LDG.E R14, desc[UR12][R10.64] ;  /* 0x0000000c0a0e7981 */ /* 0x000ee8000c1e1900 */
[----:B------:R-:W3:Y:S01]  /*04d0*/  LDG.E R15, desc[UR12][R10.64+0x4] ;  /* 0x0000040c0a0f7981 */ /* 0x000ee2000c1e1900 */
[----:B------:R-:W-:Y:S01]  /*04e0*/  VIADD R21, R21, 0x8 ;  /* 0x0000000815157836 */ /* 0x000fe20000000000 */
[----:B------:R-:W-:-:S02]  /*04f0*/  UIADD3 UR8, UPT, UPT, UR8, 0x8, URZ ;  /* 0x0000000808087890 */ /* 0x000fc4000fffe0ff */
[----:B------:R-:W-:Y:S01]  /*0500*/  UPLOP3.LUT UP0, UPT, UPT, UPT, UPT, 0x40, 0x4 ;  /* 0x000000000004789c */ /* 0x000fe20003f0e870 */
[----:B--2---:R1:W-:Y:S04]  /*0510*/  STS.128 [UR7], R4 ;  /* 0x00000004ff007988 */ /* 0x0043e80008000c07 */
[----:B---3--:R1:W-:Y:S01]  /*0520*/  STS.128 [UR7+0x10], R12 ;  /* 0x0000100cff007988 */ /* 0x0083e20008000c07 */
[----:B------:R-:W-:-:S12]  /*0530*/  UIADD3 UR7, UPT, UPT, UR7, 0x20, URZ ;  /* 0x0000002007077890 */ /* 0x000fd8000fffe0ff */
.L_x_28:
[----:B------:R-:W-:-:S09]  /*0540*/  UISETP.NE.OR UP0, UPT, UR8, URZ, UP0 ;  /* 0x000000ff0800728c */ /* 0x000fd20008705670 */
[----:B------:R-:W-:Y:S05]  /*0550*/  BRA.U !UP0, `(.L_x_24) ;  /* 0x00000001082c7547 */ /* 0x000fea000b800000 */
.L_x_25:
[----:B01----:R-:W-:-:S05]  /*0560*/  IMAD.WIDE R4, R21, 0x4, R2 ;  /* 0x0000000415047825 */ /* 0x003fca00078e0202 */
[----:B--2---:R-:W2:Y:S04]  /*0570*/  LDG.E R8, desc[UR12][R4.64+-0x8] ;  /* 0xfffff80c04087981 */ /* 0x004ea8000c1e1900 */
[----:B------:R-:W2:Y:S04]  /*0580*/  LDG.E R9, desc[UR12][R4.64+-0x4] ;  /* 0xfffffc0c04097981 */ /* 0x000ea8000c1e1900 */
[----:B------:R-:W2:Y:S04]  /*0590*/  LDG.E R10, desc[UR12][R4.64] ;  /* 0x0000000c040a7981 */ /* 0x000ea8000c1e1900 */
[----:B------:R-:W2:Y:S01]  /*05a0*/  LDG.E R11, desc[UR12][R4.64+0x4] ;  /* 0x0000040c040b7981 */ /* 0x000ea2000c1e1900 */
[----:B------:R-:W-:Y:S01]  /*05b0*/  UIADD3 UR8, UPT, UPT, UR8, 0x4, URZ ;  /* 0x0000000408087890 */ /* 0x000fe2000fffe0ff */
[----:B------:R-:W-:-:S03]  /*05c0*/  IADD3 R21, PT, PT, R21, 0x4, RZ ;  /* 0x0000000415157810 */ /* 0x000fc60007ffe0ff */
[----:B------:R-:W-:Y:S01]  /*05d0*/  UISETP.NE.AND UP0, UPT, UR8, URZ, UPT ;  /* 0x000000ff0800728c */ /* 0x000fe2000bf05270 */
[----:B--2---:R2:W-:Y:S01]  /*05e0*/  STS.128 [UR7], R8 ;  /* 0x00000008ff007988 */ /* 0x0045e20008000c07 */
[----:B------:R-:W-:-:S07]  /*05f0*/  UIADD3 UR7, UPT, UPT, UR7, 0x10, URZ ;  /* 0x0000001007077890 */ /* 0x000fce000fffe0ff */
[----:B------:R-:W-:Y:S05]  /*0600*/  BRA.U UP0, `(.L_x_25) ;  /* 0xfffffffd00d47547 */ /* 0x000fea000b83ffff */
.L_x_24:
[----:B------:R-:W-:-:S09]  /*0610*/  UISETP.NE.AND UP0, UPT, UR6, URZ, UPT ;  /* 0x000000ff0600728c */ /* 0x000fd2000bf05270 */
[----:B------:R-:W-:Y:S05]  /*0620*/  BRA.U !UP0, `(.L_x_23) ;  /* 0x0000000108407547 */ /* 0x000fea000b800000 */
[----:B------:R-:W3:Y:S01]  /*0630*/  S2UR UR8, SR_CgaCtaId ;  /* 0x00000000000879c3 */ /* 0x000ee20000008800 */
[----:B------:R-:W-:Y:S01]  /*0640*/  UIADD3 UR5, UPT, UPT, UR5, UR4, URZ ;  /* 0x0000000405057290 */ /* 0x000fe2000fffe0ff */
[----:B------:R-:W-:Y:S01]  /*0650*/  UMOV UR7, 0x400 ;  /* 0x0000040000077882 */ /* 0x000fe20000000000 */
[----:B------:R-:W-:-:S04]  /*0660*/  UIADD3 UR6, UPT, UPT, -UR6, URZ, URZ ;  /* 0x000000ff06067290 */ /* 0x000fc8000fffe1ff */
[----:B01----:R-:W-:Y:S01]  /*0670*/  MOV R7, UR5 ;  /* 0x0000000500077c02 */ /* 0x003fe20008000f00 */
[----:B------:R-:W0:Y:S01]  /*0680*/  LDC.64 R4, c[0x0][0x388] ;  /* 0x0000e200ff047b82 */ /* 0x000e220000000a00 */
[----:B---3--:R-:W-:-:S04]  /*0690*/  ULEA UR7, UR8, UR7, 0x18 ;  /* 0x0000000708077291 */ /* 0x008fc8000f8ec0ff */
[----:B------:R-:W-:-:S12]  /*06a0*/  ULEA UR4, UR4, UR7, 0x2 ;  /* 0x0000000704047291 */ /* 0x000fd8000f8e10ff */
.L_x_29:
[----:B0--3--:R-:W-:-:S06]  /*06b0*/  IMAD.WIDE R2, R7, 0x4, R4 ;  /* 0x0000000407027825 */ /* 0x009fcc00078e0204 */
[----:B------:R-:W3:Y:S01]  /*06c0*/  LDG.E R2, desc[UR12][R2.64] ;  /* 0x0000000c02027981 */ /* 0x000ee2000c1e1900 */
[----:B------:R-:W-:Y:S01]  /*06d0*/  UIADD3 UR6, UPT, UPT, UR6, 0x1, URZ ;  /* 0x0000000106067890 */ /* 0x000fe2000fffe0ff */
[----:B------:R-:W-:-:S03]  /*06e0*/  IADD3 R7, PT, PT, R7, 0x1, RZ ;  /* 0x0000000107077810 */ /* 0x000fc60007ffe0ff */
[----:B------:R-:W-:Y:S01]  /*06f0*/  UISETP.NE.AND UP0, UPT, UR6, URZ, UPT ;  /* 0x000000ff0600728c */ /* 0x000fe2000bf05270 */
[----:B---3--:R3:W-:Y:S01]  /*0700*/  STS [UR4], R2 ;  /* 0x00000002ff007988 */ /* 0x0087e20008000804 */
[----:B------:R-:W-:-:S07]  /*0710*/  UIADD3 UR4, UPT, UPT, UR4, 0x4, URZ ;  /* 0x0000000404047890 */ /* 0x000fce000fffe0ff */
[----:B------:R-:W-:Y:S05]  /*0720*/  BRA.U UP0, `(.L_x_29) ;  /* 0xfffffffd00e07547 */ /* 0x000fea000b83ffff */
.L_x_23:
[----:B------:R-:W-:Y:S05]  /*0730*/  BSYNC.RECONVERGENT B0 ;  /* 0x0000000000007941 */ /* 0x000fea0003800200 */
.L_x_22:
[----:B---3--:R-:W3:Y:S02]  /*0740*/  LDC.64 R2, c[0x0][0x390] ;  /* 0x0000e400ff027b82 */ /* 0x008ee40000000a00 */
[----:B---3--:R-:W-:-:S06]  /*0750*/  IMAD.WIDE.U32 R2, R0, 0x4, R2 ;  /* 0x0000000400027825 */ /* 0x008fcc00078e0002 */
[----:B------:R-:W-:Y:S06]  /*0760*/  BAR.SYNC.DEFER_BLOCKING 0x0 ;  /* 0x0000000000007b1d */ /* 0x000fec0000010000 */
[----:B------:R-:W-:Y:S01]  /*0770*/  STG.E desc[UR12][R2.64], RZ ;  /* 0x000000ff02007986 */ /* 0x000fe2000c10190c */
[----:B------:R-:W-:Y:S05]  /*0780*/  EXIT ;  /* 0x000000000000794d */ /* 0x000fea0003800000 */
.L_x_30:
        /* <DEDUP_REMOVED lines=15> */
.L_x_43:


//--------------------- .text._Z17student_reductioniPfS_ --------------------------
	.section	.text._Z17student_reductioniPfS_,"ax",@progbits
	.align	128
        .global         _Z17student_reductioniPfS_
        .type           _Z17student_reductioniPfS_,@function
        .size           _Z17student_reductioniPfS_,(.L_x_44 - _Z17student_reductioniPfS_)
        .other          _Z17student_reductioniPfS_,@"STO_CUDA_ENTRY STV_DEFAULT"
_Z17student_reductioniPfS_:
.text._Z17student_reductioniPfS_:
        /* <DEDUP_REMOVED lines=8> */
[----:B------:R-:W-:Y:S02]  /*0080*/  UMOV UR4, 0x400 ;  /* 0x0000040000047882 */ /* 0x000fe40000000000 */
[----:B--2---:R-:W-:Y:S01]  /*0090*/  ULEA UR4, UR5, UR4, 0x18 ;  /* 0x0000000405047291 */ /* 0x004fe2000f8ec0ff */
[----:B---3--:R-:W-:-:S05]  /*00a0*/  ISETP.NE.AND P0, PT, R5, R0, PT ;  /* 0x000000000500720c */ /* 0x008fca0003f05270 */
[----:B------:R-:W-:-:S05]  /*00b0*/  LEA R5, R5, UR4, 0x2 ;  /* 0x0000000405057c11 */ /* 0x000fca000f8e10ff */
[----:B----4-:R0:W-:Y:S01]  /*00c0*/  STS [R5], R2 ;  /* 0x0000000205007388 */ /* 0x0101e20000000800 */
[----:B------:R-:W-:Y:S06]  /*00d0*/  BAR.SYNC.DEFER_BLOCKING 0x0 ;  /* 0x0000000000007b1d */ /* 0x000fec0000010000 */
[----:B------:R-:W-:Y:S05]  /*00e0*/  @P0 EXIT ;  /* 0x000000000000094d */ /* 0x000fea0003800000 */
[----:B0-----:R-:W0:Y:S02]  /*00f0*/  LDC.64 R2, c[0x0][0x390] ;  /* 0x0000e400ff027b82 */ /* 0x001e240000000a00 */
[----:B0-----:R-:W-:-:S05]  /*0100*/  IMAD.WIDE.U32 R2, R0, 0x4, R2 ;  /* 0x0000000400027825 */ /* 0x001fca00078e0002 */
[----:B------:R-:W-:Y:S01]  /*0110*/  STG.E desc[UR6][R2.64], RZ ;  /* 0x000000ff02007986 */ /* 0x000fe2000c101906 */
[----:B------:R-:W-:Y:S05]  /*0120*/  EXIT ;  /* 0x000000000000794d */ /* 0x000fea0003800000 */
.L_x_31:
        /* <DEDUP_REMOVED lines=13> */
.L_x_44:


//--------------------- .text._Z13student_bcastiPfS_ --------------------------
	.section	.text._Z13student_bcastiPfS_,"ax",@progbits
	.align	128
        .global         _Z13student_bcastiPfS_
        .type           _Z13student_bcastiPfS_,@function
        .size           _Z13student_bcastiPfS_,(.L_x_45 - _Z13student_bcastiPfS_)
        .other          _Z13student_bcastiPfS_,@"STO_CUDA_ENTRY STV_DEFAULT"
_Z13student_bcastiPfS_:
.text._Z13student_bcastiPfS_:
[----:B------:R-:W-:Y:S01]  /*0000*/  LDC R1, c[0x0][0x37c] ;  /* 0x0000df00ff017b82 */ /* 0x000fe20000000800 */
[----:B------:R-:W0:Y:S07]  /*0010*/  S2R R0, SR_TID.X ;  /* 0x0000000000007919 */ /* 0x000e2e0000002100 */
[----:B------:R-:W0:Y:S01]  /*0020*/  LDC R5, c[0x0][0x380] ;  /* 0x0000e000ff057b82 */ /* 0x000e220000000800 */
[----:B------:R-:W1:Y:S01]  /*0030*/  LDCU.64 UR6, c[0x0][0x358] ;  /* 0x00006b00ff0677ac */ /* 0x000e620008000a00 */
[----:B------:R-:W-:Y:S06]  /*0040*/  BSSY.RECONVERGENT B0, `(.L_x_32) ;  /* 0x0000055000007945 */ /* 0x000fec0003800200 */
[----:B------:R-:W2:Y:S01]  /*0050*/  LDC R3, c[0x0][0x360] ;  /* 0x0000d800ff037b82 */ /* 0x000ea20000000800 */
[----:B0-----:R-:W-:-:S13]  /*0060*/  ISETP.NE.AND P0, PT, R0, R5, PT ;  /* 0x000000050000720c */ /* 0x001fda0003f05270 */
[----:B-12---:R-:W-:Y:S05]  /*0070*/  @P0 BRA `(.L_x_33) ;  /* 0x0000000400440947 */ /* 0x006fea0003800000 */
[----:B------:R-:W0:Y:S02]  /*0080*/  LDC.64 R16, c[0x0][0x388] ;  /* 0x0000e200ff107b82 */ /* 0x000e240000000a00 */
[----:B0-----:R-:W-:-:S06]  /*0090*/  IMAD.WIDE.U32 R16, R5, 0x4, R16 ;  /* 0x0000000405107825 */ /* 0x001fcc00078e0010 */
[----:B------:R0:W5:Y:S01]  /*00a0*/  LDG.E R16, desc[UR6][R16.64] ;  /* 0x0000000610107981 */ /* 0x000162000c1e1900 */
[C---:B------:R-:W-:Y:S01]  /*00b0*/  ISETP.GE.U32.AND P1, PT, R3.reuse, 0x10, PT ;  /* 0x000000100300780c */ /* 0x040fe20003f26070 */
[----:B------:R-:W-:Y:S01]  /*00c0*/  IMAD.MOV.U32 R2, RZ, RZ, RZ ;  /* 0x000000ffff027224 */ /* 0x000fe200078e00ff */
[----:B------:R-:W-:-:S04]  /*00d0*/  LOP3.LUT R20, R3, 0xf, RZ, 0xc0, !PT ;  /* 0x0000000f03147812 */ /* 0x000fc800078ec0ff */
[----:B------:R-:W-:-:S07]  /*00e0*/  ISETP.NE.AND P0, PT, R20, RZ, PT ;  /* 0x000000ff1400720c */ /* 0x000fce0003f05270 */
[----:B0-----:R-:W-:Y:S06]  /*00f0*/  @!P1 BRA `(.L_x_34) ;  /* 0x0000000000789947 */ /* 0x001fec0003800000 */
[----:B------:R-:W0:Y:S01]  /*0100*/  S2UR UR5, SR_CgaCtaId ;  /* 0x00000000000579c3 */ /* 0x000e220000008800 */
[C---:B------:R-:W-:Y:S01]  /*0110*/  LOP3.LUT R4, R3.reuse, 0xfffffff0, RZ, 0xc0, !PT ;  /* 0xfffffff003047812 */ /* 0x040fe200078ec0ff */
[----:B------:R-:W-:Y:S01]  /*0120*/  UMOV UR4, 0x400 ;  /* 0x0000040000047882 */ /* 0x000fe20000000000 */
[----:B------:R-:W-:-:S03]  /*0130*/  LOP3.LUT R2, R3, 0x7f0, RZ, 0xc0, !PT ;  /* 0x000007f003027812 */ /* 0x000fc600078ec0ff */
[----:B------:R-:W-:Y:S01]  /*0140*/  IMAD.MOV R21, RZ, RZ, -R4 ;  /* 0x000000ffff157224 */ /* 0x000fe200078e0a04 */
[----:B0-----:R-:W-:-:S04]  /*0150*/  ULEA UR4, UR5, UR4, 0x18 ;  /* 0x0000000405047291 */ /* 0x001fc8000f8ec0ff */
[----:B------:R-:W-:-:S12]  /*0160*/  UIADD3 UR4, UPT, UPT, UR4, 0x20, URZ ;  /* 0x0000002004047890 */ /* 0x000fd8000fffe0ff */
.L_x_35:
[----:B------:R-:W-:Y:S01]  /*0170*/  VIADD R21, R21, 0x10 ;  /* 0x0000001015157836 */ /* 0x000fe20000000000 */
[-C--:B0----5:R-:W-:Y:S01]  /*0180*/  MOV R18, R16.reuse ;  /* 0x0000001000127202 */ /* 0x0a1fe20000000f00 */
[--C-:B------:R-:W-:Y:S01]  /*0190*/  IMAD.MOV.U32 R17, RZ, RZ, R16.reuse ;  /* 0x000000ffff117224 */ /* 0x100fe200078e0010 */
[-C--:B------:R-:W-:Y:S01]  /*01a0*/  MOV R7, R16.reuse ;  /* 0x0000001000077202 */ /* 0x080fe20000000f00 */
[--C-:B------:R-:W-:Y:S01]  /*01b0*/  IMAD.MOV.U32 R4, RZ, RZ, R16.reuse ;  /* 0x000000ffff047224 */ /* 0x100fe200078e0010 */
[----:B------:R-:W-:Y:S01]  /*01c0*/  ISETP.NE.AND P1, PT, R21, RZ, PT ;  /* 0x000000ff1500720c */ /* 0x000fe20003f25270 */
[--C-:B------:R-:W-:Y:S01]  /*01d0*/  IMAD.MOV.U32 R5, RZ, RZ, R16.reuse ;  /* 0x000000ffff057224 */ /* 0x100fe200078e0010 */
[-C--:B------:R-:W-:Y:S01]  /*01e0*/  MOV R11, R16.reuse ;  /* 0x00000010000b7202 */ /* 0x080fe20000000f00 */
[--C-:B------:R-:W-:Y:S01]  /*01f0*/  IMAD.MOV.U32 R6, RZ, RZ, R16.reuse ;  /* 0x000000ffff067224 */ /* 0x100fe200078e0010 */
[----:B------:R-:W-:Y:S01]  /*0200*/  MOV R15, R16 ;  /* 0x00000010000f7202 */ /* 0x000fe20000000f00 */
[----:B------:R-:W-:-:S02]  /*0210*/  IMAD.MOV.U32 R8, RZ, RZ, R16 ;  /* 0x000000ffff087224 */ /* 0x000fc400078e0010 */
[--C-:B------:R-:W-:Y:S01]  /*0220*/  IMAD.MOV.U32 R9, RZ, RZ, R16.reuse ;  /* 0x000000ffff097224 */ /* 0x100fe200078e0010 */
[----:B------:R0:W-:Y:S01]  /*0230*/  STS.128 [UR4+-0x10], R4 ;  /* 0xfffff004ff007988 */ /* 0x0001e20008000c04 */
[--C-:B------:R-:W-:Y:S02]  /*0240*/  IMAD.MOV.U32 R10, RZ, RZ, R16.reuse ;  /* 0x000000ffff0a7224 */ /* 0x100fe400078e0010 */
[--C-:B------:R-:W-:Y:S02]  /*0250*/  IMAD.MOV.U32 R12, RZ, RZ, R16.reuse ;  /* 0x000000ffff0c7224 */ /* 0x100fe400078e0010 */
[--C-:B------:R-:W-:Y:S01]  /*0260*/  IMAD.MOV.U32 R13, RZ, RZ, R16.reuse ;  /* 0x000000ffff0d7224 */ /* 0x100fe200078e0010 */
[----:B------:R0:W-:Y:S01]  /*0270*/  STS.128 [UR4], R8 ;  /* 0x00000008ff007988 */ /* 0x0001e20008000c04 */
[--C-:B------:R-:W-:Y:S02]  /*0280*/  IMAD.MOV.U32 R14, RZ, RZ, R16.reuse ;  /* 0x000000ffff0e7224 */ /* 0x100fe400078e0010 */
[----:B------:R-:W-:-:S03]  /*0290*/  IMAD.MOV.U32 R19, RZ, RZ, R16 ;  /* 0x000000ffff137224 */ /* 0x000fc600078e0010 */
[----:B------:R0:W-:Y:S04]  /*02a0*/  STS.128 [UR4+0x10], R12 ;  /* 0x0000100cff007988 */ /* 0x0001e80008000c04 */
[----:B------:R0:W-:Y:S01]  /*02b0*/  STS.128 [UR4+-0x20], R16 ;  /* 0xffffe010ff007988 */ /* 0x0001e20008000c04 */
[----:B------:R-:W-:Y:S01]  /*02c0*/  UIADD3 UR4, UPT, UPT, UR4, 0x40, URZ ;  /* 0x0000004004047890 */ /* 0x000fe2000fffe0ff */
[----:B------:R-:W-:Y:S11]  /*02d0*/  @P1 BRA `(.L_x_35) ;  /* 0xfffffffc00a41947 */ /* 0x000ff6000383ffff */
.L_x_34:
[----:B------:R-:W-:Y:S05]  /*02e0*/  @!P0 BRA `(.L_x_33) ;  /* 0x0000000000a88947 */ /* 0x000fea0003800000 */
[----:B------:R-:W-:Y:S02]  /*02f0*/  ISETP.GE.U32.AND P0, PT, R20, 0x8, PT ;  /* 0x000000081400780c */ /* 0x000fe40003f06070 */
[----:B0-----:R-:W-:-:S04]  /*0300*/  LOP3.LUT R9, R3, 0x7, RZ, 0xc0, !PT ;  /* 0x0000000703097812 */ /* 0x001fc800078ec0ff */
[----:B------:R-:W-:-:S07]  /*0310*/  ISETP.NE.AND P1, PT, R9, RZ, PT ;  /* 0x000000ff0900720c */ /* 0x000fce0003f25270 */
[----:B------:R-:W-:Y:S06]  /*0320*/  @!P0 BRA `(.L_x_36) ;  /* 0x0000000000388947 */ /* 0x000fec0003800000 */
[----:B------:R-:W0:Y:S01]  /*0330*/  S2R R5, SR_CgaCtaId ;  /* 0x0000000000057919 */ /* 0x000e220000008800 */
[----:B------:R-:W-:Y:S01]  /*0340*/  MOV R4, 0x400 ;  /* 0x0000040000047802 */ /* 0x000fe20000000f00 */
[--C-:B-----5:R-:W-:Y:S01]  /*0350*/  IMAD.MOV.U32 R17, RZ, RZ, R16.reuse ;  /* 0x000000ffff117224 */ /* 0x120fe200078e0010 */
[----:B------:R-:W-:Y:S01]  /*0360*/  MOV R18, R16 ;  /* 0x0000001000127202 */ /* 0x000fe20000000f00 */
[--C-:B------:R-:W-:Y:S02]  /*0370*/  IMAD.MOV.U32 R19, RZ, RZ, R16.reuse ;  /* 0x000000ffff137224 */ /* 0x100fe400078e0010 */
[--C-:B------:R-:W-:Y:S01]  /*0380*/  IMAD.MOV.U32 R6, RZ, RZ, R16.reuse ;  /* 0x000000ffff067224 */ /* 0x100fe200078e0010 */
[----:B0-----:R-:W-:Y:S01]  /*0390*/  LEA R7, R5, R4, 0x18 ;  /* 0x0000000405077211 */ /* 0x001fe200078ec0ff */
[----:B------:R-:W-:Y:S01]  /*03a0*/  IMAD.MOV.U32 R4, RZ, RZ, R16 ;  /* 0x000000ffff047224 */ /* 0x000fe200078e0010 */
[----:B------:R-:W-:-:S03]  /*03b0*/  MOV R5, R16 ;  /* 0x0000001000057202 */ /* 0x000fc60000000f00 */
[C---:B------:R-:W-:Y:S01]  /*03c0*/  IMAD R8, R2.reuse, 0x4, R7 ;  /* 0x0000000402087824 */ /* 0x040fe200078e0207 */
[----:B------:R-:W-:Y:S01]  /*03d0*/  MOV R7, R16 ;  /* 0x0000001000077202 */ /* 0x000fe20000000f00 */
[----:B------:R-:W-:-:S03]  /*03e0*/  VIADD R2, R2, 0x8 ;  /* 0x0000000802027836 */ /* 0x000fc60000000000 */
[----:B------:R0:W-:Y:S04]  /*03f0*/  STS.128 [R8], R16 ;  /* 0x0000001008007388 */ /* 0x0001e80000000c00 */
[----:B------:R0:W-:Y:S02]  /*0400*/  STS.128 [R8+0x10], R4 ;  /* 0x0000100408007388 */ /* 0x0001e40000000c00 */
.L_x_36:
[----:B------:R-:W-:Y:S05]  /*0410*/  @!P1 BRA `(.L_x_33) ;  /* 0x00000000005c9947 */ /* 0x000fea0003800000 */
[----:B------:R-:W-:Y:S01]  /*0420*/  ISETP.GE.U32.AND P0, PT, R9, 0x4, PT ;  /* 0x000000040900780c */ /* 0x000fe20003f06070 */
[--C-:B0----5:R-:W-:Y:S01]  /*0430*/  IMAD.MOV.U32 R17, RZ, RZ, R16.reuse ;  /* 0x000000ffff117224 */ /* 0x121fe200078e0010 */
[----:B------:R-:W-:Y:S01]  /*0440*/  MOV R18, R16 ;  /* 0x0000001000127202 */ /* 0x000fe20000000f00 */
[----:B------:R-:W-:Y:S01]  /*0450*/  IMAD.MOV.U32 R19, RZ, RZ, R16 ;  /* 0x000000ffff137224 */ /* 0x000fe200078e0010 */
[----:B------:R-:W-:-:S04]  /*0460*/  LOP3.LUT R3, R3, 0x3, RZ, 0xc0, !PT ;  /* 0x0000000303037812 */ /* 0x000fc800078ec0ff */
[----:B------:R-:W-:-:S05]  /*0470*/  ISETP.NE.AND P1, PT, R3, RZ, PT ;  /* 0x000000ff0300720c */ /* 0x000fca0003f25270 */
[----:B------:R-:W0:Y:S01]  /*0480*/  @P0 S2R R5, SR_CgaCtaId ;  /* 0x0000000000050919 */ /* 0x000e220000008800 */
[----:B------:R-:W-:-:S04]  /*0490*/  @P0 MOV R4, 0x400 ;  /* 0x0000040000040802 */ /* 0x000fc80000000f00 */
[----:B0-----:R-:W-:-:S05]  /*04a0*/  @P0 LEA R5, R5, R4, 0x18 ;  /* 0x0000000405050211 */ /* 0x001fca00078ec0ff */
[C---:B------:R-:W-:Y:S01]  /*04b0*/  @P0 IMAD R5, R2.reuse, 0x4, R5 ;  /* 0x0000000402050824 */ /* 0x040fe200078e0205 */
[----:B------:R-:W-:-:S04]  /*04c0*/  @P0 IADD3 R2, PT, PT, R2, 0x4, RZ ;  /* 0x0000000402020810 */ /* 0x000fc80007ffe0ff */
[----:B------:R1:W-:Y:S01]  /*04d0*/  @P0 STS.128 [R5], R16 ;  /* 0x0000001005000388 */ /* 0x0003e20000000c00 */
[----:B------:R-:W-:Y:S05]  /*04e0*/  @!P1 BRA `(.L_x_33) ;  /* 0x0000000000289947 */ /* 0x000fea0003800000 */
[----:B-1----:R-:W0:Y:S01]  /*04f0*/  S2R R5, SR_CgaCtaId ;  /* 0x0000000000057919 */ /* 0x002e220000008800 */
[----:B------:R-:W-:-:S04]  /*0500*/  MOV R4, 0x400 ;  /* 0x0000040000047802 */ /* 0x000fc80000000f00 */
[----:B0-----:R-:W-:Y:S01]  /*0510*/  LEA R5, R5, R4, 0x18 ;  /* 0x0000000405057211 */ /* 0x001fe200078ec0ff */
[----:B------:R-:W-:-:S04]  /*0520*/  IMAD.MOV R4, RZ, RZ, -R3 ;  /* 0x000000ffff047224 */ /* 0x000fc800078e0a03 */
[----:B------:R-:W-:-:S07]  /*0530*/  IMAD R3, R2, 0x4, R5 ;  /* 0x0000000402037824 */ /* 0x000fce00078e0205 */
.L_x_37:
[----:B------:R-:W-:Y:S01]  /*0540*/  IADD3 R4, PT, PT, R4, 0x1, RZ ;  /* 0x0000000104047810 */ /* 0x000fe20007ffe0ff */
[----:B------:R0:W-:Y:S03]  /*0550*/  STS [R3], R16 ;  /* 0x0000001003007388 */ /* 0x0001e60000000800 */
[----:B------:R-:W-:Y:S01]  /*0560*/  ISETP.NE.AND P0, PT, R4, RZ, PT ;  /* 0x000000ff0400720c */ /* 0x000fe20003f05270 */
[----:B0-----:R-:W-:-:S12]  /*0570*/  VIADD R3, R3, 0x4 ;  /* 0x0000000403037836 */ /* 0x001fd80000000000 */
[----:B------:R-:W-:Y:S05]  /*0580*/  @P0 BRA `(.L_x_37) ;  /* 0xfffffffc00ec0947 */ /* 0x000fea000383ffff */
.L_x_33:
[----:B------:R-:W-:Y:S05]  /*0590*/  BSYNC.RECONVERGENT B0 ;  /* 0x0000000000007941 */ /* 0x000fea0003800200 */
.L_x_32:
[----:B------:R-:W2:Y:S02]  /*05a0*/  LDC.64 R2, c[0x0][0x390] ;  /* 0x0000e400ff027b82 */ /* 0x000ea40000000a00 */
[----:B--2---:R-:W-:-:S06]  /*05b0*/  IMAD.WIDE.U32 R2, R0, 0x4, R2 ;  /* 0x0000000400027825 */ /* 0x004fcc00078e0002 */
[----:B------:R-:W-:Y:S06]  /*05c0*/  BAR.SYNC.DEFER_BLOCKING 0x0 ;  /* 0x0000000000007b1d */ /* 0x000fec0000010000 */
[----:B------:R-:W-:Y:S01]  /*05d0*/  STG.E desc[UR6][R2.64], RZ ;  /* 0x000000ff02007986 */ /* 0x000fe2000c101906 */
[----:B------:R-:W-:Y:S05]  /*05e0*/  EXIT ;  /* 0x000000000000794d */ /* 0x000fea0003800000 */
.L_x_38:
        /* <DEDUP_REMOVED lines=9> */
.L_x_45:


//--------------------- .nv.shared._Z18student_all_to_allPfS_ --------------------------
	.section	.nv.shared._Z18student_all_to_allPfS_,"aw",@nobits
	.sectionflags	@""
	.align	16
	.zero		1024


//--------------------- .nv.shared.reserved.0     --------------------------
	.section	.nv.shared.reserved.0,"aw",@nobits
	.weak		__nv_reservedSMEM_offset_0_alias
	.size		__nv_reservedSMEM_offset_0_alias, 0, 64
	.other		__nv_reservedSMEM_offset_0_alias,@"STO_CUDA_RESERVED_SHARED STV_DEFAULT"
__nv_reservedSMEM_offset_0_alias:
	.zero		0
	.zero		64


//--------------------- .nv.shared._Z18student_all_gatherPfS_ --------------------------
	.section	.nv.shared._Z18student_all_gatherPfS_,"aw",@nobits
	.sectionflags	@""
	.align	16
	.zero		1024


//--------------------- .nv.shared._Z18student_all_reducePfS_ --------------------------
	.section	.nv.shared._Z18student_all_reducePfS_,"aw",@nobits
	.sectionflags	@""
	.align	16
	.zero		1024


//--------------------- .nv.shared._Z14student_gatheriPfS_ --------------------------
	.section	.nv.shared._Z14student_gatheriPfS_,"aw",@nobits
	.sectionflags	@""
	.align	16
	.zero		1024


//--------------------- .nv.shared._Z15student_scatteriPfS_ --------------------------
	.section	.nv.shared._Z15student_scatteriPfS_,"aw",@nobits
	.sectionflags	@""
	.align	16
	.zero		1024


//--------------------- .nv.shared._Z17student_reductioniPfS_ --------------------------
	.section	.nv.shared._Z17student_reductioniPfS_,"aw",@nobits
	.sectionflags	@""
	.align	16
	.zero		1024


//--------------------- .nv.shared._Z13student_bcastiPfS_ --------------------------
	.section	.nv.shared._Z13student_bcastiPfS_,"aw",@nobits
	.sectionflags	@""
	.align	16
	.zero		1024


//--------------------- .nv.constant0._Z18student_all_to_allPfS_ --------------------------
	.section	.nv.constant0._Z18student_all_to_allPfS_,"a",@progbits
	.sectionflags	@""
	.align	4
.nv.constant0._Z18student_all_to_allPfS_:
	.zero		912


//--------------------- .nv.constant0._Z18student_all_gatherPfS_ --------------------------
	.section	.nv.constant0._Z18student_all_gatherPfS_,"a",@progbits
	.sectionflags	@""
	.align	4
.nv.constant0._Z18student_all_gatherPfS_:
	.zero		912


//--------------------- .nv.constant0._Z18student_all_reducePfS_ --------------------------
	.section	.nv.constant0._Z18student_all_reducePfS_,"a",@progbits
	.sectionflags	@""
	.align	4
.nv.constant0._Z18student_all_reducePfS_:
	.zero		912


//--------------------- .nv.constant0._Z14student_gatheriPfS_ --------------------------
	.section	.nv.constant0._Z14student_gatheriPfS_,"a",@progbits
	.sectionflags	@""
	.align	4
.nv.constant0._Z14student_gatheriPfS_:
	.zero		920


//--------------------- .nv.constant0._Z15student_scatteriPfS_ --------------------------
	.section	.nv.constant0._Z15student_scatteriPfS_,"a",@progbits
	.sectionflags	@""
	.align	4
.nv.constant0._Z15student_scatteriPfS_:
	.zero		920


//--------------------- .nv.constant0._Z17student_reductioniPfS_ --------------------------
	.section	.nv.constant0._Z17student_reductioniPfS_,"a",@progbits
	.sectionflags	@""
	.align	4
.nv.constant0._Z17student_reductioniPfS_:
	.zero		920


//--------------------- .nv.constant0._Z13student_bcastiPfS_ --------------------------
	.section	.nv.constant0._Z13student_bcastiPfS_,"a",@progbits
	.sectionflags	@""
	.align	4
.nv.constant0._Z13student_bcastiPfS_:
	.zero		920


//--------------------- SYMBOLS --------------------------

	.type		.nv.reservedSmem.offset0,@object
	.size		.nv.reservedSmem.offset0,0x4
	.type		.nv.reservedSmem.cap,@object
	.size		.nv.reservedSmem.cap,0x4
